	.target	sm_90a

	.elftype	@"ET_EXEC"


//--------------------- .note.nv.tkinfo           --------------------------
	.section	.note.nv.tkinfo,"",@"SHT_NOTE"
	.sectionflags	@"SHF_NOTE_NV_TKINFO"
	.tkinfo
        /*0018*/ 	.word	0x00000002
        /*0030*/ 	.string	""
        /*0030*/ 	.string	"ptxas"
        /*0030*/ 	.string	"Cuda compilation tools, release 13.0, V13.0.88"
        /*0030*/ 	.string	"Build cuda_13.0.r13.0/compiler.36424714_0"
        /*0030*/ 	.string	"-arch sm_90a -m 64 "



//--------------------- .note.nv.cuinfo           --------------------------
	.section	.note.nv.cuinfo,"",@"SHT_NOTE"
	.sectionflags	@"SHF_NOTE_NV_CUINFO"
        /*0018*/ 	.short	0x0002
        /*001a*/ 	.short	0x005a
        /*001c*/ 	.short	0x0082
	.zero		2


//--------------------- .nv.info                  --------------------------
	.section	.nv.info,"",@"SHT_CUDA_INFO"
	.align	4


	//----- nvinfo : EIATTR_REGCOUNT
	.align		4
        /*0000*/ 	.byte	0x04, 0x2f
        /*0002*/ 	.short	(.L_12 - .L_11)
	.align		4
.L_11:
        /*0004*/ 	.word	index@(_ZN7cutlass6KernelINS_4gemm6kernel14RankKUniversalINS1_11threadblock13MmaMultistageINS1_9GemmShapeILi64ELi64ELi16EEENS_9transform11threadblock28PredicatedTileAccessIteratorINS_11MatrixShapeILi64ELi16EEEdNS_6layout11ColumnMajorELi1ENS8_31PitchLinearWarpStripedThreadMapINS_16PitchLinearShapeILi64ELi16EEELi128ENSG_ILi16ELi2EEELi1EEENS_5ArrayIdLi1ELb1EEELb0ENSD_9NoPermuteEEENS9_25RegularTileAccessIteratorISC_dNSD_43ColumnMajorTensorOpMultiplicandCongruous64bELi1ESJ_Li8EEELNS_4arch14CacheOperation4KindE0ENSA_INSB_ILi16ELi64EEEdNSD_8RowMajorELi0ESJ_SL_Lb0ESM_EENSO_ISU_dNSD_40RowMajorTensorOpMultiplicandCongruous64bELi0ESJ_Li8EEELST_0EdSV_NS4_9MmaPolicyINS1_4warp11MmaTensorOpINS6_ILi32ELi32ELi16EEEdSP_dSX_dSV_NS10_17MmaTensorOpPolicyINSR_3MmaINS6_ILi8ELi8ELi4EEELi32EdSV_dSE_dSV_NSR_13OpMultiplyAddEEENSB_ILi1ELi1EEEEELi1ELb0EbEENSB_ILi0ELi0EEES1B_Li1EEELi3ELNS1_23SharedMemoryClearOptionE0EbEENS_8epilogue11threadblock8EpilogueIS7_S1A_Li1ENS1G_27PredicatedTileIteratorBlas3INS1G_26OutputTileOptimalThreadMapINS1G_15OutputTileShapeILi64ELi8ELi2ELi1ELi1EEENS1K_ILi1ELi4ELi1ELi1ELi4EEELi128ELi1ELi64EEEdLNS_8BlasModeE1EEENS1F_4warp24FragmentIteratorTensorOpIS12_S15_dNSK_IdLi2ELb1EEESV_EENS1Q_20TileIteratorTensorOpIS12_S15_dSV_EENS1G_18SharedLoadIteratorINS1N_18CompactedThreadMapEdLi8EEENS1F_6thread17LinearCombinationIdLi1EddLNS1Z_9ScaleType4KindE0ELNS_15FloatRoundStyleE2EdEENSB_ILi0ELi4EEELi1ELi1EEENS4_30GemmIdentityThreadblockSwizzleILi1EEELNS_8FillModeE2EEEEEvNT_6ParamsE)
        /*0008*/ 	.word	0x00000098


	//----- nvinfo : EIATTR_FRAME_SIZE
	.align		4
.L_12:
        /*000c*/ 	.byte	0x04, 0x11
        /*000e*/ 	.short	(.L_14 - .L_13)
	.align		4
.L_13:
        /*0010*/ 	.word	index@($__internal_1_$__cuda_sm20_rem_u64)
        /*0014*/ 	.word	0x00000000


	//----- nvinfo : EIATTR_FRAME_SIZE
	.align		4
.L_14:
        /*0018*/ 	.byte	0x04, 0x11
        /*001a*/ 	.short	(.L_16 - .L_15)
	.align		4
.L_15:
        /*001c*/ 	.word	index@($__internal_0_$__cuda_sm20_div_u64)
        /*0020*/ 	.word	0x00000000


	//----- nvinfo : EIATTR_FRAME_SIZE
	.align		4
.L_16:
        /*0024*/ 	.byte	0x04, 0x11
        /*0026*/ 	.short	(.L_18 - .L_17)
	.align		4
.L_17:
        /*0028*/ 	.word	index@(_ZN7cutlass6KernelINS_4gemm6kernel14RankKUniversalINS1_11threadblock13MmaMultistageINS1_9GemmShapeILi64ELi64ELi16EEENS_9transform11threadblock28PredicatedTileAccessIteratorINS_11MatrixShapeILi64ELi16EEEdNS_6layout11ColumnMajorELi1ENS8_31PitchLinearWarpStripedThreadMapINS_16PitchLinearShapeILi64ELi16EEELi128ENSG_ILi16ELi2EEELi1EEENS_5ArrayIdLi1ELb1EEELb0ENSD_9NoPermuteEEENS9_25RegularTileAccessIteratorISC_dNSD_43ColumnMajorTensorOpMultiplicandCongruous64bELi1ESJ_Li8EEELNS_4arch14CacheOperation4KindE0ENSA_INSB_ILi16ELi64EEEdNSD_8RowMajorELi0ESJ_SL_Lb0ESM_EENSO_ISU_dNSD_40RowMajorTensorOpMultiplicandCongruous64bELi0ESJ_Li8EEELST_0EdSV_NS4_9MmaPolicyINS1_4warp11MmaTensorOpINS6_ILi32ELi32ELi16EEEdSP_dSX_dSV_NS10_17MmaTensorOpPolicyINSR_3MmaINS6_ILi8ELi8ELi4EEELi32EdSV_dSE_dSV_NSR_13OpMultiplyAddEEENSB_ILi1ELi1EEEEELi1ELb0EbEENSB_ILi0ELi0EEES1B_Li1EEELi3ELNS1_23SharedMemoryClearOptionE0EbEENS_8epilogue11threadblock8EpilogueIS7_S1A_Li1ENS1G_27PredicatedTileIteratorBlas3INS1G_26OutputTileOptimalThreadMapINS1G_15OutputTileShapeILi64ELi8ELi2ELi1ELi1EEENS1K_ILi1ELi4ELi1ELi1ELi4EEELi128ELi1ELi64EEEdLNS_8BlasModeE1EEENS1F_4warp24FragmentIteratorTensorOpIS12_S15_dNSK_IdLi2ELb1EEESV_EENS1Q_20TileIteratorTensorOpIS12_S15_dSV_EENS1G_18SharedLoadIteratorINS1N_18CompactedThreadMapEdLi8EEENS1F_6thread17LinearCombinationIdLi1EddLNS1Z_9ScaleType4KindE0ELNS_15FloatRoundStyleE2EdEENSB_ILi0ELi4EEELi1ELi1EEENS4_30GemmIdentityThreadblockSwizzleILi1EEELNS_8FillModeE2EEEEEvNT_6ParamsE)
        /*002c*/ 	.word	0x00000000


	//----- nvinfo : EIATTR_MIN_STACK_SIZE
	.align		4
.L_18:
        /*0030*/ 	.byte	0x04, 0x12
        /*0032*/ 	.short	(.L_20 - .L_19)
	.align		4
.L_19:
        /*0034*/ 	.word	index@(_ZN7cutlass6KernelINS_4gemm6kernel14RankKUniversalINS1_11threadblock13MmaMultistageINS1_9GemmShapeILi64ELi64ELi16EEENS_9transform11threadblock28PredicatedTileAccessIteratorINS_11MatrixShapeILi64ELi16EEEdNS_6layout11ColumnMajorELi1ENS8_31PitchLinearWarpStripedThreadMapINS_16PitchLinearShapeILi64ELi16EEELi128ENSG_ILi16ELi2EEELi1EEENS_5ArrayIdLi1ELb1EEELb0ENSD_9NoPermuteEEENS9_25RegularTileAccessIteratorISC_dNSD_43ColumnMajorTensorOpMultiplicandCongruous64bELi1ESJ_Li8EEELNS_4arch14CacheOperation4KindE0ENSA_INSB_ILi16ELi64EEEdNSD_8RowMajorELi0ESJ_SL_Lb0ESM_EENSO_ISU_dNSD_40RowMajorTensorOpMultiplicandCongruous64bELi0ESJ_Li8EEELST_0EdSV_NS4_9MmaPolicyINS1_4warp11MmaTensorOpINS6_ILi32ELi32ELi16EEEdSP_dSX_dSV_NS10_17MmaTensorOpPolicyINSR_3MmaINS6_ILi8ELi8ELi4EEELi32EdSV_dSE_dSV_NSR_13OpMultiplyAddEEENSB_ILi1ELi1EEEEELi1ELb0EbEENSB_ILi0ELi0EEES1B_Li1EEELi3ELNS1_23SharedMemoryClearOptionE0EbEENS_8epilogue11threadblock8EpilogueIS7_S1A_Li1ENS1G_27PredicatedTileIteratorBlas3INS1G_26OutputTileOptimalThreadMapINS1G_15OutputTileShapeILi64ELi8ELi2ELi1ELi1EEENS1K_ILi1ELi4ELi1ELi1ELi4EEELi128ELi1ELi64EEEdLNS_8BlasModeE1EEENS1F_4warp24FragmentIteratorTensorOpIS12_S15_dNSK_IdLi2ELb1EEESV_EENS1Q_20TileIteratorTensorOpIS12_S15_dSV_EENS1G_18SharedLoadIteratorINS1N_18CompactedThreadMapEdLi8EEENS1F_6thread17LinearCombinationIdLi1EddLNS1Z_9ScaleType4KindE0ELNS_15FloatRoundStyleE2EdEENSB_ILi0ELi4EEELi1ELi1EEENS4_30GemmIdentityThreadblockSwizzleILi1EEELNS_8FillModeE2EEEEEvNT_6ParamsE)
        /*0038*/ 	.word	0x00000000
.L_20:


//--------------------- .nv.compat                --------------------------
	.section	.nv.compat,"",@"SHT_CUDA_COMPAT_INFO"
	.align	4
        /*0000*/ 	.byte	0x02, 0x09, 0x01, 0x00, 0x02, 0x02, 0x01, 0x00, 0x02, 0x05, 0x05, 0x00, 0x03, 0x07, 0x01, 0x01
        /*0010*/ 	.byte	0x02, 0x03, 0x00, 0x00, 0x02, 0x06, 0x01, 0x00, 0x04, 0x0b, 0x08, 0x00, 0x00, 0x00, 0x00, 0x00
        /*0020*/ 	.byte	0x00, 0x00, 0x00, 0x00


//--------------------- .nv.info._ZN7cutlass6KernelINS_4gemm6kernel14RankKUniversalINS1_11threadblock13MmaMultistageINS1_9GemmShapeILi64ELi64ELi16EEENS_9transform11threadblock28PredicatedTileAccessIteratorINS_11MatrixShapeILi64ELi16EEEdNS_6layout11ColumnMajorELi1ENS8_31PitchLinearWarpStripedThreadMapINS_16PitchLinearShapeILi64ELi16EEELi128ENSG_ILi16ELi2EEELi1EEENS_5ArrayIdLi1ELb1EEELb0ENSD_9NoPermuteEEENS9_25RegularTileAccessIteratorISC_dNSD_43ColumnMajorTensorOpMultiplicandCongruous64bELi1ESJ_Li8EEELNS_4arch14CacheOperation4KindE0ENSA_INSB_ILi16ELi64EEEdNSD_8RowMajorELi0ESJ_SL_Lb0ESM_EENSO_ISU_dNSD_40RowMajorTensorOpMultiplicandCongruous64bELi0ESJ_Li8EEELST_0EdSV_NS4_9MmaPolicyINS1_4warp11MmaTensorOpINS6_ILi32ELi32ELi16EEEdSP_dSX_dSV_NS10_17MmaTensorOpPolicyINSR_3MmaINS6_ILi8ELi8ELi4EEELi32EdSV_dSE_dSV_NSR_13OpMultiplyAddEEENSB_ILi1ELi1EEEEELi1ELb0EbEENSB_ILi0ELi0EEES1B_Li1EEELi3ELNS1_23SharedMemoryClearOptionE0EbEENS_8epilogue11threadblock8EpilogueIS7_S1A_Li1ENS1G_27PredicatedTileIteratorBlas3INS1G_26OutputTileOptimalThreadMapINS1G_15OutputTileShapeILi64ELi8ELi2ELi1ELi1EEENS1K_ILi1ELi4ELi1ELi1ELi4EEELi128ELi1ELi64EEEdLNS_8BlasModeE1EEENS1F_4warp24FragmentIteratorTensorOpIS12_S15_dNSK_IdLi2ELb1EEESV_EENS1Q_20TileIteratorTensorOpIS12_S15_dSV_EENS1G_18SharedLoadIteratorINS1N_18CompactedThreadMapEdLi8EEENS1F_6thread17LinearCombinationIdLi1EddLNS1Z_9ScaleType4KindE0ELNS_15FloatRoundStyleE2EdEENSB_ILi0ELi4EEELi1ELi1EEENS4_30GemmIdentityThreadblockSwizzleILi1EEELNS_8FillModeE2EEEEEvNT_6ParamsE --------------------------
	.section	.nv.info._ZN7cutlass6KernelINS_4gemm6kernel14RankKUniversalINS1_11threadblock13MmaMultistageINS1_9GemmShapeILi64ELi64ELi16EEENS_9transform11threadblock28PredicatedTileAccessIteratorINS_11MatrixShapeILi64ELi16EEEdNS_6layout11ColumnMajorELi1ENS8_31PitchLinearWarpStripedThreadMapINS_16PitchLinearShapeILi64ELi16EEELi128ENSG_ILi16ELi2EEELi1EEENS_5ArrayIdLi1ELb1EEELb0ENSD_9NoPermuteEEENS9_25RegularTileAccessIteratorISC_dNSD_43ColumnMajorTensorOpMultiplicandCongruous64bELi1ESJ_Li8EEELNS_4arch14CacheOperation4KindE0ENSA_INSB_ILi16ELi64EEEdNSD_8RowMajorELi0ESJ_SL_Lb0ESM_EENSO_ISU_dNSD_40RowMajorTensorOpMultiplicandCongruous64bELi0ESJ_Li8EEELST_0EdSV_NS4_9MmaPolicyINS1_4warp11MmaTensorOpINS6_ILi32ELi32ELi16EEEdSP_dSX_dSV_NS10_17MmaTensorOpPolicyINSR_3MmaINS6_ILi8ELi8ELi4EEELi32EdSV_dSE_dSV_NSR_13OpMultiplyAddEEENSB_ILi1ELi1EEEEELi1ELb0EbEENSB_ILi0ELi0EEES1B_Li1EEELi3ELNS1_23SharedMemoryClearOptionE0EbEENS_8epilogue11threadblock8EpilogueIS7_S1A_Li1ENS1G_27PredicatedTileIteratorBlas3INS1G_26OutputTileOptimalThreadMapINS1G_15OutputTileShapeILi64ELi8ELi2ELi1ELi1EEENS1K_ILi1ELi4ELi1ELi1ELi4EEELi128ELi1ELi64EEEdLNS_8BlasModeE1EEENS1F_4warp24FragmentIteratorTensorOpIS12_S15_dNSK_IdLi2ELb1EEESV_EENS1Q_20TileIteratorTensorOpIS12_S15_dSV_EENS1G_18SharedLoadIteratorINS1N_18CompactedThreadMapEdLi8EEENS1F_6thread17LinearCombinationIdLi1EddLNS1Z_9ScaleType4KindE0ELNS_15FloatRoundStyleE2EdEENSB_ILi0ELi4EEELi1ELi1EEENS4_30GemmIdentityThreadblockSwizzleILi1EEELNS_8FillModeE2EEEEEvNT_6ParamsE,"",@"SHT_CUDA_INFO"
	.sectionflags	@""
	.align	4


	//----- nvinfo : EIATTR_CUDA_API_VERSION
	.align		4
        /*0000*/ 	.byte	0x04, 0x37
        /*0002*/ 	.short	(.L_22 - .L_21)
.L_21:
        /*0004*/ 	.word	0x00000082


	//----- nvinfo : EIATTR_KPARAM_INFO
	.align		4
.L_22:
        /*0008*/ 	.byte	0x04, 0x17
        /*000a*/ 	.short	(.L_24 - .L_23)
.L_23:
        /*000c*/ 	.word	0x00000000
        /*0010*/ 	.short	0x0000
        /*0012*/ 	.short	0x0000
        /*0014*/ 	.byte	0x00, 0xf0, 0xc1, 0x05


	//----- nvinfo : EIATTR_SPARSE_MMA_MASK
	.align		4
.L_24:
        /*0018*/ 	.byte	0x03, 0x50
        /*001a*/ 	.short	0x0000


	//----- nvinfo : EIATTR_MAXREG_COUNT
	.align		4
        /*001c*/ 	.byte	0x03, 0x1b
        /*001e*/ 	.short	0x00ff


	//----- nvinfo : EIATTR_NUM_BARRIERS
	.align		4
        /*0020*/ 	.byte	0x02, 0x4c
        /*0022*/ 	.byte	0x01
	.zero		1


	//----- nvinfo : EIATTR_MERCURY_ISA_VERSION
	.align		4
        /*0024*/ 	.byte	0x03, 0x5f
        /*0026*/ 	.short	0x0101


	//----- nvinfo : EIATTR_COOP_GROUP_MASK_REGIDS
	.align		4
        /*0028*/ 	.byte	0x04, 0x29
        /*002a*/ 	.short	(.L_26 - .L_25)


	//   ....[0]....
.L_25:
        /*002c*/ 	.word	0xffffffff


	//----- nvinfo : EIATTR_COOP_GROUP_INSTR_OFFSETS
	.align		4
.L_26:
        /*0030*/ 	.byte	0x04, 0x28
        /*0032*/ 	.short	(.L_28 - .L_27)


	//   ....[0]....
.L_27:
        /*0034*/ 	.word	0x000017c0


	//----- nvinfo : EIATTR_EXIT_INSTR_OFFSETS
	.align		4
.L_28:
        /*0038*/ 	.byte	0x04, 0x1c
        /*003a*/ 	.short	(.L_30 - .L_29)


	//   ....[0]....
.L_29:
        /*003c*/ 	.word	0x00000110


	//   ....[1]....
        /*0040*/ 	.word	0x00000160


	//   ....[2]....
        /*0044*/ 	.word	0x000001a0


	//   ....[3]....
        /*0048*/ 	.word	0x00019da0


	//   ....[4]....
        /*004c*/ 	.word	0x00019e10


	//   ....[5]....
        /*0050*/ 	.word	0x00019f70


	//----- nvinfo : EIATTR_CRS_STACK_SIZE
	.align		4
.L_30:
        /*0054*/ 	.byte	0x04, 0x1e
        /*0056*/ 	.short	(.L_32 - .L_31)
.L_31:
        /*0058*/ 	.word	0x00000000


	//----- nvinfo : EIATTR_CBANK_PARAM_SIZE
	.align		4
.L_32:
        /*005c*/ 	.byte	0x03, 0x19
        /*005e*/ 	.short	0x0170


	//----- nvinfo : EIATTR_PARAM_CBANK
	.align		4
        /*0060*/ 	.byte	0x04, 0x0a
        /*0062*/ 	.short	(.L_34 - .L_33)
	.align		4
.L_33:
        /*0064*/ 	.word	index@(.nv.constant0._ZN7cutlass6KernelINS_4gemm6kernel14RankKUniversalINS1_11threadblock13MmaMultistageINS1_9GemmShapeILi64ELi64ELi16EEENS_9transform11threadblock28PredicatedTileAccessIteratorINS_11MatrixShapeILi64ELi16EEEdNS_6layout11ColumnMajorELi1ENS8_31PitchLinearWarpStripedThreadMapINS_16PitchLinearShapeILi64ELi16EEELi128ENSG_ILi16ELi2EEELi1EEENS_5ArrayIdLi1ELb1EEELb0ENSD_9NoPermuteEEENS9_25RegularTileAccessIteratorISC_dNSD_43ColumnMajorTensorOpMultiplicandCongruous64bELi1ESJ_Li8EEELNS_4arch14CacheOperation4KindE0ENSA_INSB_ILi16ELi64EEEdNSD_8RowMajorELi0ESJ_SL_Lb0ESM_EENSO_ISU_dNSD_40RowMajorTensorOpMultiplicandCongruous64bELi0ESJ_Li8EEELST_0EdSV_NS4_9MmaPolicyINS1_4warp11MmaTensorOpINS6_ILi32ELi32ELi16EEEdSP_dSX_dSV_NS10_17MmaTensorOpPolicyINSR_3MmaINS6_ILi8ELi8ELi4EEELi32EdSV_dSE_dSV_NSR_13OpMultiplyAddEEENSB_ILi1ELi1EEEEELi1ELb0EbEENSB_ILi0ELi0EEES1B_Li1EEELi3ELNS1_23SharedMemoryClearOptionE0EbEENS_8epilogue11threadblock8EpilogueIS7_S1A_Li1ENS1G_27PredicatedTileIteratorBlas3INS1G_26OutputTileOptimalThreadMapINS1G_15OutputTileShapeILi64ELi8ELi2ELi1ELi1EEENS1K_ILi1ELi4ELi1ELi1ELi4EEELi128ELi1ELi64EEEdLNS_8BlasModeE1EEENS1F_4warp24FragmentIteratorTensorOpIS12_S15_dNSK_IdLi2ELb1EEESV_EENS1Q_20TileIteratorTensorOpIS12_S15_dSV_EENS1G_18SharedLoadIteratorINS1N_18CompactedThreadMapEdLi8EEENS1F_6thread17LinearCombinationIdLi1EddLNS1Z_9ScaleType4KindE0ELNS_15FloatRoundStyleE2EdEENSB_ILi0ELi4EEELi1ELi1EEENS4_30GemmIdentityThreadblockSwizzleILi1EEELNS_8FillModeE2EEEEEvNT_6ParamsE)
        /*0068*/ 	.short	0x0210
        /*006a*/ 	.short	0x0170


	//----- nvinfo : EIATTR_SW_WAR
	.align		4
.L_34:
        /*006c*/ 	.byte	0x04, 0x36
        /*006e*/ 	.short	(.L_36 - .L_35)
.L_35:
        /*0070*/ 	.word	0x00000008
.L_36:


//--------------------- .nv.callgraph             --------------------------
	.section	.nv.callgraph,"",@"SHT_CUDA_CALLGRAPH"
	.align	4
	.sectionentsize	8
	.align		4
        /*0000*/ 	.word	0x00000000
	.align		4
        /*0004*/ 	.word	0xffffffff
	.align		4
        /*0008*/ 	.word	0x00000000
	.align		4
        /*000c*/ 	.word	0xfffffffe
	.align		4
        /*0010*/ 	.word	0x00000000
	.align		4
        /*0014*/ 	.word	0xfffffffd
	.align		4
        /*0018*/ 	.word	0x00000000
	.align		4
        /*001c*/ 	.word	0xfffffffc


//--------------------- .nv.constant4             --------------------------
	.section	.nv.constant4,"a",@progbits
	.align	8
	.align		8
.nv.constant4:
        /*0000*/ 	.dword	_ZN39_INTERNAL_fcda3ac6_4_k_cu_6cca9102_28454cuda3std3__45__cpo5beginE
	.align		8
        /*0008*/ 	.dword	_ZN39_INTERNAL_fcda3ac6_4_k_cu_6cca9102_28454cuda3std3__45__cpo3endE
	.align		8
        /*0010*/ 	.dword	_ZN39_INTERNAL_fcda3ac6_4_k_cu_6cca9102_28454cuda3std3__45__cpo6cbeginE
	.align		8
        /*0018*/ 	.dword	_ZN39_INTERNAL_fcda3ac6_4_k_cu_6cca9102_28454cuda3std3__45__cpo4cendE
	.align		8
        /*0020*/ 	.dword	_ZN39_INTERNAL_fcda3ac6_4_k_cu_6cca9102_28454cuda3std3__441_GLOBAL__N__fcda3ac6_4_k_cu_6cca9102_28456ignoreE
	.align		8
        /*0028*/ 	.dword	_ZN39_INTERNAL_fcda3ac6_4_k_cu_6cca9102_28454cuda3std3__419piecewise_constructE
	.align		8
        /*0030*/ 	.dword	_ZN39_INTERNAL_fcda3ac6_4_k_cu_6cca9102_28454cuda3std3__48in_placeE
	.align		8
        /*0038*/ 	.dword	_ZN39_INTERNAL_fcda3ac6_4_k_cu_6cca9102_28454cuda3std6ranges3__45__cpo4swapE
	.align		8
        /*0040*/ 	.dword	_ZN39_INTERNAL_fcda3ac6_4_k_cu_6cca9102_28454cuda3std6ranges3__45__cpo9iter_moveE
	.align		8
        /*0048*/ 	.dword	_ZN39_INTERNAL_fcda3ac6_4_k_cu_6cca9102_28454cute7productE
	.align		8
        /*0050*/ 	.dword	_ZN39_INTERNAL_fcda3ac6_4_k_cu_6cca9102_28454cute1_E


//--------------------- .text._ZN7cutlass6KernelINS_4gemm6kernel14RankKUniversalINS1_11threadblock13MmaMultistageINS1_9GemmShapeILi64ELi64ELi16EEENS_9transform11threadblock28PredicatedTileAccessIteratorINS_11MatrixShapeILi64ELi16EEEdNS_6layout11ColumnMajorELi1ENS8_31PitchLinearWarpStripedThreadMapINS_16PitchLinearShapeILi64ELi16EEELi128ENSG_ILi16ELi2EEELi1EEENS_5ArrayIdLi1ELb1EEELb0ENSD_9NoPermuteEEENS9_25RegularTileAccessIteratorISC_dNSD_43ColumnMajorTensorOpMultiplicandCongruous64bELi1ESJ_Li8EEELNS_4arch14CacheOperation4KindE0ENSA_INSB_ILi16ELi64EEEdNSD_8RowMajorELi0ESJ_SL_Lb0ESM_EENSO_ISU_dNSD_40RowMajorTensorOpMultiplicandCongruous64bELi0ESJ_Li8EEELST_0EdSV_NS4_9MmaPolicyINS1_4warp11MmaTensorOpINS6_ILi32ELi32ELi16EEEdSP_dSX_dSV_NS10_17MmaTensorOpPolicyINSR_3MmaINS6_ILi8ELi8ELi4EEELi32EdSV_dSE_dSV_NSR_13OpMultiplyAddEEENSB_ILi1ELi1EEEEELi1ELb0EbEENSB_ILi0ELi0EEES1B_Li1EEELi3ELNS1_23SharedMemoryClearOptionE0EbEENS_8epilogue11threadblock8EpilogueIS7_S1A_Li1ENS1G_27PredicatedTileIteratorBlas3INS1G_26OutputTileOptimalThreadMapINS1G_15OutputTileShapeILi64ELi8ELi2ELi1ELi1EEENS1K_ILi1ELi4ELi1ELi1ELi4EEELi128ELi1ELi64EEEdLNS_8BlasModeE1EEENS1F_4warp24FragmentIteratorTensorOpIS12_S15_dNSK_IdLi2ELb1EEESV_EENS1Q_20TileIteratorTensorOpIS12_S15_dSV_EENS1G_18SharedLoadIteratorINS1N_18CompactedThreadMapEdLi8EEENS1F_6thread17LinearCombinationIdLi1EddLNS1Z_9ScaleType4KindE0ELNS_15FloatRoundStyleE2EdEENSB_ILi0ELi4EEELi1ELi1EEENS4_30GemmIdentityThreadblockSwizzleILi1EEELNS_8FillModeE2EEEEEvNT_6ParamsE --------------------------
	.section	.text._ZN7cutlass6KernelINS_4gemm6kernel14RankKUniversalINS1_11threadblock13MmaMultistageINS1_9GemmShapeILi64ELi64ELi16EEENS_9transform11threadblock28PredicatedTileAccessIteratorINS_11MatrixShapeILi64ELi16EEEdNS_6layout11ColumnMajorELi1ENS8_31PitchLinearWarpStripedThreadMapINS_16PitchLinearShapeILi64ELi16EEELi128ENSG_ILi16ELi2EEELi1EEENS_5ArrayIdLi1ELb1EEELb0ENSD_9NoPermuteEEENS9_25RegularTileAccessIteratorISC_dNSD_43ColumnMajorTensorOpMultiplicandCongruous64bELi1ESJ_Li8EEELNS_4arch14CacheOperation4KindE0ENSA_INSB_ILi16ELi64EEEdNSD_8RowMajorELi0ESJ_SL_Lb0ESM_EENSO_ISU_dNSD_40RowMajorTensorOpMultiplicandCongruous64bELi0ESJ_Li8EEELST_0EdSV_NS4_9MmaPolicyINS1_4warp11MmaTensorOpINS6_ILi32ELi32ELi16EEEdSP_dSX_dSV_NS10_17MmaTensorOpPolicyINSR_3MmaINS6_ILi8ELi8ELi4EEELi32EdSV_dSE_dSV_NSR_13OpMultiplyAddEEENSB_ILi1ELi1EEEEELi1ELb0EbEENSB_ILi0ELi0EEES1B_Li1EEELi3ELNS1_23SharedMemoryClearOptionE0EbEENS_8epilogue11threadblock8EpilogueIS7_S1A_Li1ENS1G_27PredicatedTileIteratorBlas3INS1G_26OutputTileOptimalThreadMapINS1G_15OutputTileShapeILi64ELi8ELi2ELi1ELi1EEENS1K_ILi1ELi4ELi1ELi1ELi4EEELi128ELi1ELi64EEEdLNS_8BlasModeE1EEENS1F_4warp24FragmentIteratorTensorOpIS12_S15_dNSK_IdLi2ELb1EEESV_EENS1Q_20TileIteratorTensorOpIS12_S15_dSV_EENS1G_18SharedLoadIteratorINS1N_18CompactedThreadMapEdLi8EEENS1F_6thread17LinearCombinationIdLi1EddLNS1Z_9ScaleType4KindE0ELNS_15FloatRoundStyleE2EdEENSB_ILi0ELi4EEELi1ELi1EEENS4_30GemmIdentityThreadblockSwizzleILi1EEELNS_8FillModeE2EEEEEvNT_6ParamsE,"ax",@progbits
	.align	128
.text._ZN7cutlass6KernelINS_4gemm6kernel14RankKUniversalINS1_11threadblock13MmaMultistageINS1_9GemmShapeILi64ELi64ELi16EEENS_9transform11threadblock28PredicatedTileAccessIteratorINS_11MatrixShapeILi64ELi16EEEdNS_6layout11ColumnMajorELi1ENS8_31PitchLinearWarpStripedThreadMapINS_16PitchLinearShapeILi64ELi16EEELi128ENSG_ILi16ELi2EEELi1EEENS_5ArrayIdLi1ELb1EEELb0ENSD_9NoPermuteEEENS9_25RegularTileAccessIteratorISC_dNSD_43ColumnMajorTensorOpMultiplicandCongruous64bELi1ESJ_Li8EEELNS_4arch14CacheOperation4KindE0ENSA_INSB_ILi16ELi64EEEdNSD_8RowMajorELi0ESJ_SL_Lb0ESM_EENSO_ISU_dNSD_40RowMajorTensorOpMultiplicandCongruous64bELi0ESJ_Li8EEELST_0EdSV_NS4_9MmaPolicyINS1_4warp11MmaTensorOpINS6_ILi32ELi32ELi16EEEdSP_dSX_dSV_NS10_17MmaTensorOpPolicyINSR_3MmaINS6_ILi8ELi8ELi4EEELi32EdSV_dSE_dSV_NSR_13OpMultiplyAddEEENSB_ILi1ELi1EEEEELi1ELb0EbEENSB_ILi0ELi0EEES1B_Li1EEELi3ELNS1_23SharedMemoryClearOptionE0EbEENS_8epilogue11threadblock8EpilogueIS7_S1A_Li1ENS1G_27PredicatedTileIteratorBlas3INS1G_26OutputTileOptimalThreadMapINS1G_15OutputTileShapeILi64ELi8ELi2ELi1ELi1EEENS1K_ILi1ELi4ELi1ELi1ELi4EEELi128ELi1ELi64EEEdLNS_8BlasModeE1EEENS1F_4warp24FragmentIteratorTensorOpIS12_S15_dNSK_IdLi2ELb1EEESV_EENS1Q_20TileIteratorTensorOpIS12_S15_dSV_EENS1G_18SharedLoadIteratorINS1N_18CompactedThreadMapEdLi8EEENS1F_6thread17LinearCombinationIdLi1EddLNS1Z_9ScaleType4KindE0ELNS_15FloatRoundStyleE2EdEENSB_ILi0ELi4EEELi1ELi1EEENS4_30GemmIdentityThreadblockSwizzleILi1EEELNS_8FillModeE2EEEEEvNT_6ParamsE:
        .type           _ZN7cutlass6KernelINS_4gemm6kernel14RankKUniversalINS1_11threadblock13MmaMultistageINS1_9GemmShapeILi64ELi64ELi16EEENS_9transform11threadblock28PredicatedTileAccessIteratorINS_11MatrixShapeILi64ELi16EEEdNS_6layout11ColumnMajorELi1ENS8_31PitchLinearWarpStripedThreadMapINS_16PitchLinearShapeILi64ELi16EEELi128ENSG_ILi16ELi2EEELi1EEENS_5ArrayIdLi1ELb1EEELb0ENSD_9NoPermuteEEENS9_25RegularTileAccessIteratorISC_dNSD_43ColumnMajorTensorOpMultiplicandCongruous64bELi1ESJ_Li8EEELNS_4arch14CacheOperation4KindE0ENSA_INSB_ILi16ELi64EEEdNSD_8RowMajorELi0ESJ_SL_Lb0ESM_EENSO_ISU_dNSD_40RowMajorTensorOpMultiplicandCongruous64bELi0ESJ_Li8EEELST_0EdSV_NS4_9MmaPolicyINS1_4warp11MmaTensorOpINS6_ILi32ELi32ELi16EEEdSP_dSX_dSV_NS10_17MmaTensorOpPolicyINSR_3MmaINS6_ILi8ELi8ELi4EEELi32EdSV_dSE_dSV_NSR_13OpMultiplyAddEEENSB_ILi1ELi1EEEEELi1ELb0EbEENSB_ILi0ELi0EEES1B_Li1EEELi3ELNS1_23SharedMemoryClearOptionE0EbEENS_8epilogue11threadblock8EpilogueIS7_S1A_Li1ENS1G_27PredicatedTileIteratorBlas3INS1G_26OutputTileOptimalThreadMapINS1G_15OutputTileShapeILi64ELi8ELi2ELi1ELi1EEENS1K_ILi1ELi4ELi1ELi1ELi4EEELi128ELi1ELi64EEEdLNS_8BlasModeE1EEENS1F_4warp24FragmentIteratorTensorOpIS12_S15_dNSK_IdLi2ELb1EEESV_EENS1Q_20TileIteratorTensorOpIS12_S15_dSV_EENS1G_18SharedLoadIteratorINS1N_18CompactedThreadMapEdLi8EEENS1F_6thread17LinearCombinationIdLi1EddLNS1Z_9ScaleType4KindE0ELNS_15FloatRoundStyleE2EdEENSB_ILi0ELi4EEELi1ELi1EEENS4_30GemmIdentityThreadblockSwizzleILi1EEELNS_8FillModeE2EEEEEvNT_6ParamsE,@function
        .size           _ZN7cutlass6KernelINS_4gemm6kernel14RankKUniversalINS1_11threadblock13MmaMultistageINS1_9GemmShapeILi64ELi64ELi16EEENS_9transform11threadblock28PredicatedTileAccessIteratorINS_11MatrixShapeILi64ELi16EEEdNS_6layout11ColumnMajorELi1ENS8_31PitchLinearWarpStripedThreadMapINS_16PitchLinearShapeILi64ELi16EEELi128ENSG_ILi16ELi2EEELi1EEENS_5ArrayIdLi1ELb1EEELb0ENSD_9NoPermuteEEENS9_25RegularTileAccessIteratorISC_dNSD_43ColumnMajorTensorOpMultiplicandCongruous64bELi1ESJ_Li8EEELNS_4arch14CacheOperation4KindE0ENSA_INSB_ILi16ELi64EEEdNSD_8RowMajorELi0ESJ_SL_Lb0ESM_EENSO_ISU_dNSD_40RowMajorTensorOpMultiplicandCongruous64bELi0ESJ_Li8EEELST_0EdSV_NS4_9MmaPolicyINS1_4warp11MmaTensorOpINS6_ILi32ELi32ELi16EEEdSP_dSX_dSV_NS10_17MmaTensorOpPolicyINSR_3MmaINS6_ILi8ELi8ELi4EEELi32EdSV_dSE_dSV_NSR_13OpMultiplyAddEEENSB_ILi1ELi1EEEEELi1ELb0EbEENSB_ILi0ELi0EEES1B_Li1EEELi3ELNS1_23SharedMemoryClearOptionE0EbEENS_8epilogue11threadblock8EpilogueIS7_S1A_Li1ENS1G_27PredicatedTileIteratorBlas3INS1G_26OutputTileOptimalThreadMapINS1G_15OutputTileShapeILi64ELi8ELi2ELi1ELi1EEENS1K_ILi1ELi4ELi1ELi1ELi4EEELi128ELi1ELi64EEEdLNS_8BlasModeE1EEENS1F_4warp24FragmentIteratorTensorOpIS12_S15_dNSK_IdLi2ELb1EEESV_EENS1Q_20TileIteratorTensorOpIS12_S15_dSV_EENS1G_18SharedLoadIteratorINS1N_18CompactedThreadMapEdLi8EEENS1F_6thread17LinearCombinationIdLi1EddLNS1Z_9ScaleType4KindE0ELNS_15FloatRoundStyleE2EdEENSB_ILi0ELi4EEELi1ELi1EEENS4_30GemmIdentityThreadblockSwizzleILi1EEELNS_8FillModeE2EEEEEvNT_6ParamsE,(.L_x_341 - _ZN7cutlass6KernelINS_4gemm6kernel14RankKUniversalINS1_11threadblock13MmaMultistageINS1_9GemmShapeILi64ELi64ELi16EEENS_9transform11threadblock28PredicatedTileAccessIteratorINS_11MatrixShapeILi64ELi16EEEdNS_6layout11ColumnMajorELi1ENS8_31PitchLinearWarpStripedThreadMapINS_16PitchLinearShapeILi64ELi16EEELi128ENSG_ILi16ELi2EEELi1EEENS_5ArrayIdLi1ELb1EEELb0ENSD_9NoPermuteEEENS9_25RegularTileAccessIteratorISC_dNSD_43ColumnMajorTensorOpMultiplicandCongruous64bELi1ESJ_Li8EEELNS_4arch14CacheOperation4KindE0ENSA_INSB_ILi16ELi64EEEdNSD_8RowMajorELi0ESJ_SL_Lb0ESM_EENSO_ISU_dNSD_40RowMajorTensorOpMultiplicandCongruous64bELi0ESJ_Li8EEELST_0EdSV_NS4_9MmaPolicyINS1_4warp11MmaTensorOpINS6_ILi32ELi32ELi16EEEdSP_dSX_dSV_NS10_17MmaTensorOpPolicyINSR_3MmaINS6_ILi8ELi8ELi4EEELi32EdSV_dSE_dSV_NSR_13OpMultiplyAddEEENSB_ILi1ELi1EEEEELi1ELb0EbEENSB_ILi0ELi0EEES1B_Li1EEELi3ELNS1_23SharedMemoryClearOptionE0EbEENS_8epilogue11threadblock8EpilogueIS7_S1A_Li1ENS1G_27PredicatedTileIteratorBlas3INS1G_26OutputTileOptimalThreadMapINS1G_15OutputTileShapeILi64ELi8ELi2ELi1ELi1EEENS1K_ILi1ELi4ELi1ELi1ELi4EEELi128ELi1ELi64EEEdLNS_8BlasModeE1EEENS1F_4warp24FragmentIteratorTensorOpIS12_S15_dNSK_IdLi2ELb1EEESV_EENS1Q_20TileIteratorTensorOpIS12_S15_dSV_EENS1G_18SharedLoadIteratorINS1N_18CompactedThreadMapEdLi8EEENS1F_6thread17LinearCombinationIdLi1EddLNS1Z_9ScaleType4KindE0ELNS_15FloatRoundStyleE2EdEENSB_ILi0ELi4EEELi1ELi1EEENS4_30GemmIdentityThreadblockSwizzleILi1EEELNS_8FillModeE2EEEEEvNT_6ParamsE)
        .other          _ZN7cutlass6KernelINS_4gemm6kernel14RankKUniversalINS1_11threadblock13MmaMultistageINS1_9GemmShapeILi64ELi64ELi16EEENS_9transform11threadblock28PredicatedTileAccessIteratorINS_11MatrixShapeILi64ELi16EEEdNS_6layout11ColumnMajorELi1ENS8_31PitchLinearWarpStripedThreadMapINS_16PitchLinearShapeILi64ELi16EEELi128ENSG_ILi16ELi2EEELi1EEENS_5ArrayIdLi1ELb1EEELb0ENSD_9NoPermuteEEENS9_25RegularTileAccessIteratorISC_dNSD_43ColumnMajorTensorOpMultiplicandCongruous64bELi1ESJ_Li8EEELNS_4arch14CacheOperation4KindE0ENSA_INSB_ILi16ELi64EEEdNSD_8RowMajorELi0ESJ_SL_Lb0ESM_EENSO_ISU_dNSD_40RowMajorTensorOpMultiplicandCongruous64bELi0ESJ_Li8EEELST_0EdSV_NS4_9MmaPolicyINS1_4warp11MmaTensorOpINS6_ILi32ELi32ELi16EEEdSP_dSX_dSV_NS10_17MmaTensorOpPolicyINSR_3MmaINS6_ILi8ELi8ELi4EEELi32EdSV_dSE_dSV_NSR_13OpMultiplyAddEEENSB_ILi1ELi1EEEEELi1ELb0EbEENSB_ILi0ELi0EEES1B_Li1EEELi3ELNS1_23SharedMemoryClearOptionE0EbEENS_8epilogue11threadblock8EpilogueIS7_S1A_Li1ENS1G_27PredicatedTileIteratorBlas3INS1G_26OutputTileOptimalThreadMapINS1G_15OutputTileShapeILi64ELi8ELi2ELi1ELi1EEENS1K_ILi1ELi4ELi1ELi1ELi4EEELi128ELi1ELi64EEEdLNS_8BlasModeE1EEENS1F_4warp24FragmentIteratorTensorOpIS12_S15_dNSK_IdLi2ELb1EEESV_EENS1Q_20TileIteratorTensorOpIS12_S15_dSV_EENS1G_18SharedLoadIteratorINS1N_18CompactedThreadMapEdLi8EEENS1F_6thread17LinearCombinationIdLi1EddLNS1Z_9ScaleType4KindE0ELNS_15FloatRoundStyleE2EdEENSB_ILi0ELi4EEELi1ELi1EEENS4_30GemmIdentityThreadblockSwizzleILi1EEELNS_8FillModeE2EEEEEvNT_6ParamsE,@"STO_CUDA_ENTRY STV_DEFAULT"
_ZN7cutlass6KernelINS_4gemm6kernel14RankKUniversalINS1_11threadblock13MmaMultistageINS1_9GemmShapeILi64ELi64ELi16EEENS_9transform11threadblock28PredicatedTileAccessIteratorINS_11MatrixShapeILi64ELi16EEEdNS_6layout11ColumnMajorELi1ENS8_31PitchLinearWarpStripedThreadMapINS_16PitchLinearShapeILi64ELi16EEELi128ENSG_ILi16ELi2EEELi1EEENS_5ArrayIdLi1ELb1EEELb0ENSD_9NoPermuteEEENS9_25RegularTileAccessIteratorISC_dNSD_43ColumnMajorTensorOpMultiplicandCongruous64bELi1ESJ_Li8EEELNS_4arch14CacheOperation4KindE0ENSA_INSB_ILi16ELi64EEEdNSD_8RowMajorELi0ESJ_SL_Lb0ESM_EENSO_ISU_dNSD_40RowMajorTensorOpMultiplicandCongruous64bELi0ESJ_Li8EEELST_0EdSV_NS4_9MmaPolicyINS1_4warp11MmaTensorOpINS6_ILi32ELi32ELi16EEEdSP_dSX_dSV_NS10_17MmaTensorOpPolicyINSR_3MmaINS6_ILi8ELi8ELi4EEELi32EdSV_dSE_dSV_NSR_13OpMultiplyAddEEENSB_ILi1ELi1EEEEELi1ELb0EbEENSB_ILi0ELi0EEES1B_Li1EEELi3ELNS1_23SharedMemoryClearOptionE0EbEENS_8epilogue11threadblock8EpilogueIS7_S1A_Li1ENS1G_27PredicatedTileIteratorBlas3INS1G_26OutputTileOptimalThreadMapINS1G_15OutputTileShapeILi64ELi8ELi2ELi1ELi1EEENS1K_ILi1ELi4ELi1ELi1ELi4EEELi128ELi1ELi64EEEdLNS_8BlasModeE1EEENS1F_4warp24FragmentIteratorTensorOpIS12_S15_dNSK_IdLi2ELb1EEESV_EENS1Q_20TileIteratorTensorOpIS12_S15_dSV_EENS1G_18SharedLoadIteratorINS1N_18CompactedThreadMapEdLi8EEENS1F_6thread17LinearCombinationIdLi1EddLNS1Z_9ScaleType4KindE0ELNS_15FloatRoundStyleE2EdEENSB_ILi0ELi4EEELi1ELi1EEENS4_30GemmIdentityThreadblockSwizzleILi1EEELNS_8FillModeE2EEEEEvNT_6ParamsE:
[----:B------:R-:W-:Y:S08]  /*0000*/  LDC R1, c[0x0][0x28] ;  /* 0x00000a00ff017b82 */ /* 0x000ff00000000800 */
[----:B------:R-:W1:Y:S01]  /*0010*/  LDC.64 R2, c[0x0][0x2f8] ;  /* 0x0000be00ff027b82 */ /* 0x000e620000000a00 */
[----:B------:R-:W-:Y:S01]  /*0020*/  ULDC.64 UR4, c[0x0][0x2f0] ;  /* 0x0000bc0000047ab9 */ /* 0x000fe20000000a00 */
[----:B------:R-:W2:Y:S01]  /*0030*/  S2R R110, SR_CTAID.Z ;  /* 0x00000000006e7919 */ /* 0x000ea20000002700 */
[----:B------:R-:W-:Y:S01]  /*0040*/  DSETP.NEU.AND P1, PT, RZ, UR4, PT ;  /* 0x00000004ff007e2a */ /* 0x000fe2000bf2d000 */
[----:B------:R-:W-:Y:S01]  /*0050*/  IMAD.MOV.U32 R0, RZ, RZ, -0x1 ;  /* 0xffffffffff007424 */ /* 0x000fe200078e00ff */
[----:B------:R-:W-:Y:S01]  /*0060*/  ULDC.U8 UR4, c[0x0][0x378] ;  /* 0x0000de0000047ab9 */ /* 0x000fe20000000000 */
[----:B------:R-:W-:-:S02]  /*0070*/  ULDC UR5, c[0x0][0x228] ;  /* 0x00008a0000057ab9 */ /* 0x000fc40000000800 */
[----:B------:R-:W3:Y:S01]  /*0080*/  S2UR UR6, SR_CTAID.Y ;  /* 0x00000000000679c3 */ /* 0x000ee20000002600 */
[----:B------:R-:W-:Y:S02]  /*0090*/  ISETP.NE.AND P1, PT, RZ, UR4, !P1 ;  /* 0x00000004ff007c0c */ /* 0x000fe4000cf25270 */
[----:B------:R-:W-:-:S05]  /*00a0*/  SHF.L.U32 R0, R0, UR5, RZ ;  /* 0x0000000500007c19 */ /* 0x000fca00080006ff */
[----:B------:R-:W4:Y:S01]  /*00b0*/  S2UR UR7, SR_CTAID.X ;  /* 0x00000000000779c3 */ /* 0x000f220000002500 */
[----:B-1----:R-:W-:Y:S01]  /*00c0*/  DSETP.EQ.AND P0, PT, R2, 1, PT ;  /* 0x3ff000000200742a */ /* 0x002fe20003f02000 */
[----:B---3--:R-:W-:Y:S01]  /*00d0*/  USHF.L.U32 UR6, UR6, UR5, URZ ;  /* 0x0000000506067299 */ /* 0x008fe2000800063f */
[----:B----4-:R-:W-:Y:S01]  /*00e0*/  LOP3.LUT R112, R0, UR7, RZ, 0xc, !PT ;  /* 0x0000000700707c12 */ /* 0x010fe2000f8e0cff */
[----:B------:R-:W-:-:S04]  /*00f0*/  USHF.R.S32.HI UR5, URZ, UR5, UR7 ;  /* 0x000000053f057299 */ /* 0x000fc80008011407 */
[----:B------:R-:W-:-:S07]  /*0100*/  VIADD R112, R112, UR6 ;  /* 0x0000000670707c36 */ /* 0x000fce0008000000 */
[----:B--2---:R-:W-:Y:S05]  /*0110*/  @P1 EXIT P0 ;  /* 0x000000000000194d */ /* 0x004fea0000000000 */
[----:B------:R-:W1:Y:S01]  /*0120*/  LDC R0, c[0x0][0x21c] ;  /* 0x00008700ff007b82 */ /* 0x000e620000000800 */
[----:B------:R-:W-:Y:S02]  /*0130*/  ULDC UR4, c[0x0][0x220] ;  /* 0x0000880000047ab9 */ /* 0x000fe40000000800 */
[----:B------:R-:W-:-:S04]  /*0140*/  ISETP.GE.AND P0, PT, R112, UR4, PT ;  /* 0x0000000470007c0c */ /* 0x000fc8000bf06270 */
[----:B-1----:R-:W-:-:S13]  /*0150*/  ISETP.LE.OR P0, PT, R0, UR5, P0 ;  /* 0x0000000500007c0c */ /* 0x002fda0008703670 */
[----:B------:R-:W-:Y:S05]  /*0160*/  @P0 EXIT ;  /* 0x000000000000094d */ /* 0x000fea0003800000 */
[----:B------:R-:W-:Y:S01]  /*0170*/  USHF.L.U32 UR6, UR5, 0x6, URZ ;  /* 0x0000000605067899 */ /* 0x000fe2000800063f */
[----:B------:R-:W-:-:S05]  /*0180*/  LEA R0, R112, 0x40, 0x6 ;  /* 0x0000004070007811 */ /* 0x000fca00078e30ff */
[----:B------:R-:W-:-:S13]  /*0190*/  ISETP.LE.AND P0, PT, R0, UR6, PT ;  /* 0x0000000600007c0c */ /* 0x000fda000bf03270 */
[----:B------:R-:W-:Y:S05]  /*01a0*/  @P0 EXIT ;  /* 0x000000000000094d */ /* 0x000fea0003800000 */
[----:B------:R-:W1:Y:S01]  /*01b0*/  LDC R4, c[0x0][0x320] ;  /* 0x0000c800ff047b82 */ /* 0x000e620000000800 */
[----:B------:R-:W-:Y:S01]  /*01c0*/  ULDC.64 UR8, c[0x0][0x330] ;  /* 0x0000cc0000087ab9 */ /* 0x000fe20000000a00 */
[----:B------:R-:W-:Y:S01]  /*01d0*/  ULDC.64 UR4, c[0x0][0x338] ;  /* 0x0000ce0000047ab9 */ /* 0x000fe20000000a00 */
[----:B------:R-:W-:Y:S01]  /*01e0*/  IMAD.U32 R2, RZ, RZ, UR8 ;  /* 0x00000008ff027e24 */ /* 0x000fe2000f8e00ff */
[----:B------:R-:W-:Y:S01]  /*01f0*/  MOV R70, UR4 ;  /* 0x0000000400467c02 */ /* 0x000fe20008000f00 */
[----:B------:R-:W-:Y:S01]  /*0200*/  IMAD.U32 R3, RZ, RZ, UR9 ;  /* 0x00000009ff037e24 */ /* 0x000fe2000f8e00ff */
[----:B------:R-:W-:Y:S01]  /*0210*/  MOV R71, UR5 ;  /* 0x0000000500477c02 */ /* 0x000fe20008000f00 */
[----:B------:R-:W-:Y:S01]  /*0220*/  ULDC.64 UR14, c[0x0][0x208] ;  /* 0x00008200000e7ab9 */ /* 0x000fe20000000a00 */
[----:B-1----:R-:W-:-:S13]  /*0230*/  ISETP.GE.U32.AND P0, PT, R4, 0x2, PT ;  /* 0x000000020400780c */ /* 0x002fda0003f06070 */
[----:B------:R-:W-:Y:S05]  /*0240*/  @!P0 BRA `(.L_x_0) ;  /* 0x0000000000808947 */ /* 0x000fea0003800000 */
[----:B------:R-:W-:Y:S01]  /*0250*/  ISETP.NE.AND P0, PT, R4, 0x2, PT ;  /* 0x000000020400780c */ /* 0x000fe20003f05270 */
[----:B------:R-:W-:Y:S01]  /*0260*/  ULDC UR4, c[0x0][0x218] ;  /* 0x0000860000047ab9 */ /* 0x000fe20000000800 */
[----:B------:R-:W-:Y:S01]  /*0270*/  IMAD.MOV.U32 R79, RZ, RZ, RZ ;  /* 0x000000ffff4f7224 */ /* 0x000fe200078e00ff */
[----:B------:R-:W-:-:S10]  /*0280*/  MOV R0, UR4 ;  /* 0x0000000400007c02 */ /* 0x000fd40008000f00 */
[----:B------:R-:W-:Y:S05]  /*0290*/  @!P0 BRA `(.L_x_1) ;  /* 0x0000000000248947 */ /* 0x000fea0003800000 */
[----:B------:R-:W-:-:S13]  /*02a0*/  ISETP.NE.AND P0, PT, R4, 0x3, PT ;  /* 0x000000030400780c */ /* 0x000fda0003f05270 */
[----:B------:R-:W-:Y:S05]  /*02b0*/  @P0 BRA `(.L_x_2) ;  /* 0x0000000000800947 */ /* 0x000fea0003800000 */
[----:B------:R-:W1:Y:S08]  /*02c0*/  LDC.64 R2, c[0x0][0x330] ;  /* 0x0000cc00ff027b82 */ /* 0x000e700000000a00 */
[----:B------:R-:W2:Y:S01]  /*02d0*/  LDC.64 R70, c[0x0][0x338] ;  /* 0x0000ce00ff467b82 */ /* 0x000ea20000000a00 */
[----:B-1----:R-:W-:-:S06]  /*02e0*/  IMAD.WIDE R2, R110, 0x8, R2 ;  /* 0x000000086e027825 */ /* 0x002fcc00078e0202 */
[----:B------:R-:W4:Y:S01]  /*02f0*/  LDG.E.64 R2, desc[UR14][R2.64] ;  /* 0x0000000e02027981 */ /* 0x000f22000c1e1b00 */
[----:B--2---:R-:W-:-:S06]  /*0300*/  IMAD.WIDE R70, R110, 0x8, R70 ;  /* 0x000000086e467825 */ /* 0x004fcc00078e0246 */
[----:B------:R-:W4:Y:S01]  /*0310*/  LDG.E.64 R70, desc[UR14][R70.64] ;  /* 0x0000000e46467981 */ /* 0x000f22000c1e1b00 */
[----:B------:R-:W-:Y:S05]  /*0320*/  BRA `(.L_x_2) ;  /* 0x0000000000647947 */ /* 0x000fea0003800000 */
.L_x_1:
[----:B------:R-:W1:Y:S01]  /*0330*/  LDC.64 R6, c[0x0][0x350] ;  /* 0x0000d400ff067b82 */ /* 0x000e620000000a00 */
[----:B------:R-:W-:-:S07]  /*0340*/  SHF.R.S32.HI R11, RZ, 0x1f, R110 ;  /* 0x0000001fff0b7819 */ /* 0x000fce000001146e */
[----:B------:R-:W2:Y:S08]  /*0350*/  LDC.64 R4, c[0x0][0x358] ;  /* 0x0000d600ff047b82 */ /* 0x000eb00000000a00 */
[----:B------:R-:W3:Y:S08]  /*0360*/  LDC.64 R2, c[0x0][0x330] ;  /* 0x0000cc00ff027b82 */ /* 0x000ef00000000a00 */
[----:B------:R-:W4:Y:S01]  /*0370*/  LDC.64 R70, c[0x0][0x338] ;  /* 0x0000ce00ff467b82 */ /* 0x000f220000000a00 */
[----:B-1----:R-:W-:-:S02]  /*0380*/  IMAD R9, R11, R6, RZ ;  /* 0x000000060b097224 */ /* 0x002fc400078e02ff */
[----:B------:R-:W-:-:S04]  /*0390*/  IMAD.WIDE.U32 R12, R110, R6, RZ ;  /* 0x000000066e0c7225 */ /* 0x000fc800078e00ff */
[C---:B------:R-:W-:Y:S02]  /*03a0*/  IMAD R7, R110.reuse, R7, R9 ;  /* 0x000000076e077224 */ /* 0x040fe400078e0209 */
[-C--:B--2---:R-:W-:Y:S02]  /*03b0*/  IMAD R8, R11, R4.reuse, RZ ;  /* 0x000000040b087224 */ /* 0x084fe400078e02ff */
[----:B------:R-:W-:Y:S01]  /*03c0*/  IMAD.WIDE.U32 R10, R110, R4, RZ ;  /* 0x000000046e0a7225 */ /* 0x000fe200078e00ff */
[----:B------:R-:W-:-:S03]  /*03d0*/  IADD3 R7, R13, R7, RZ ;  /* 0x000000070d077210 */ /* 0x000fc60007ffe0ff */
[----:B------:R-:W-:Y:S01]  /*03e0*/  IMAD R5, R110, R5, R8 ;  /* 0x000000056e057224 */ /* 0x000fe200078e0208 */
[----:B---3--:R-:W-:-:S04]  /*03f0*/  LEA R2, P1, R12, R2, 0x3 ;  /* 0x000000020c027211 */ /* 0x008fc800078218ff */
[----:B------:R-:W-:Y:S02]  /*0400*/  IADD3 R5, R11, R5, RZ ;  /* 0x000000050b057210 */ /* 0x000fe40007ffe0ff */
[----:B------:R-:W-:Y:S02]  /*0410*/  LEA.HI.X R3, R12, R3, R7, 0x3, P1 ;  /* 0x000000030c037211 */ /* 0x000fe400008f1c07 */
[----:B----4-:R-:W-:-:S04]  /*0420*/  LEA R70, P0, R10, R70, 0x3 ;  /* 0x000000460a467211 */ /* 0x010fc800078018ff */
[----:B------:R-:W-:Y:S01]  /*0430*/  LEA.HI.X R71, R10, R71, R5, 0x3, P0 ;  /* 0x000000470a477211 */ /* 0x000fe200000f1c05 */
[----:B------:R-:W-:Y:S08]  /*0440*/  BRA `(.L_x_2) ;  /* 0x00000000001c7947 */ /* 0x000ff00003800000 */
.L_x_0:
[----:B------:R-:W1:Y:S01]  /*0450*/  LDC R0, c[0x0][0x224] ;  /* 0x00008900ff007b82 */ /* 0x000e620000000800 */
[----:B------:R-:W-:-:S07]  /*0460*/  IADD3 R4, R110, 0x1, RZ ;  /* 0x000000016e047810 */ /* 0x000fce0007ffe0ff */
[----:B------:R-:W2:Y:S01]  /*0470*/  LDC R79, c[0x0][0x328] ;  /* 0x0000ca00ff4f7b82 */ /* 0x000ea20000000800 */
[C---:B-1----:R-:W-:Y:S01]  /*0480*/  ISETP.GE.AND P0, PT, R4.reuse, R0, PT ;  /* 0x000000000400720c */ /* 0x042fe20003f06270 */
[-C--:B--2---:R-:W-:Y:S02]  /*0490*/  IMAD R0, R4, R79.reuse, RZ ;  /* 0x0000004f04007224 */ /* 0x084fe400078e02ff */
[----:B------:R-:W-:-:S10]  /*04a0*/  IMAD R79, R110, R79, RZ ;  /* 0x0000004f6e4f7224 */ /* 0x000fd400078e02ff */
[----:B------:R-:W1:Y:S02]  /*04b0*/  @P0 LDC R0, c[0x0][0x218] ;  /* 0x00008600ff000b82 */ /* 0x000e640000000800 */
.L_x_2:
[----:B------:R-:W2:Y:S01]  /*04c0*/  S2R R109, SR_TID.X ;  /* 0x00000000006d7919 */ /* 0x000ea20000002100 */
[C-C-:B-1----:R-:W-:Y:S01]  /*04d0*/  IMAD.IADD R5, R0.reuse, 0x1, -R79.reuse ;  /* 0x0000000100057824 */ /* 0x142fe200078e0a4f */
[----:B------:R-:W-:Y:S01]  /*04e0*/  IADD3 R88, R0, 0xf, -R79 ;  /* 0x0000000f00587810 */ /* 0x000fe20007ffe84f */
[----:B------:R-:W-:Y:S01]  /*04f0*/  ULDC.64 UR4, c[0x0][0x210] ;  /* 0x0000840000047ab9 */ /* 0x000fe20000000a00 */
[----:B------:R-:W-:Y:S01]  /*0500*/  ULDC.64 UR10, c[0x0][0x250] ;  /* 0x00009400000a7ab9 */ /* 0x000fe20000000a00 */
[----:B------:R-:W-:Y:S01]  /*0510*/  ULDC.64 UR12, c[0x0][0x230] ;  /* 0x00008c00000c7ab9 */ /* 0x000fe20000000a00 */
[----:B------:R-:W-:Y:S01]  /*0520*/  SHF.R.S32.HI R80, RZ, 0x1f, R5 ;  /* 0x0000001fff507819 */ /* 0x000fe20000011405 */
[----:B------:R-:W-:Y:S01]  /*0530*/  VIADD R6, R88, 0xf ;  /* 0x0000000f58067836 */ /* 0x000fe20000000000 */
[----:B------:R-:W1:Y:S01]  /*0540*/  LDC.64 R86, c[0x0][0x238] ;  /* 0x00008e00ff567b82 */ /* 0x000e620000000a00 */
[----:B------:R-:W-:Y:S01]  /*0550*/  ULDC.64 UR8, c[0x0][0x240] ;  /* 0x0000900000087ab9 */ /* 0x000fe20000000a00 */
[----:B------:R-:W-:-:S02]  /*0560*/  LEA.HI R80, R80, R5, RZ, 0x4 ;  /* 0x0000000550507211 */ /* 0x000fc400078f20ff */
[----:B------:R-:W-:Y:S02]  /*0570*/  CS2R R54, SRZ ;  /* 0x0000000000367805 */ /* 0x000fe4000001ff00 */
[----:B------:R-:W-:Y:S02]  /*0580*/  ISETP.GE.U32.AND P5, PT, R6, 0x1f, PT ;  /* 0x0000001f0600780c */ /* 0x000fe40003fa6070 */
[----:B------:R-:W-:Y:S02]  /*0590*/  CS2R R52, SRZ ;  /* 0x0000000000347805 */ /* 0x000fe4000001ff00 */
[----:B------:R-:W-:Y:S02]  /*05a0*/  LOP3.LUT R80, R80, 0xfffffff0, RZ, 0xc0, !PT ;  /* 0xfffffff050507812 */ /* 0x000fe400078ec0ff */
[----:B------:R-:W-:Y:S01]  /*05b0*/  CS2R R50, SRZ ;  /* 0x0000000000327805 */ /* 0x000fe2000001ff00 */
[----:B------:R-:W3:Y:S01]  /*05c0*/  LDC.64 R84, c[0x0][0x258] ;  /* 0x00009600ff547b82 */ /* 0x000ee20000000a00 */
[----:B------:R-:W-:-:S02]  /*05d0*/  CS2R R48, SRZ ;  /* 0x0000000000307805 */ /* 0x000fc4000001ff00 */
[----:B------:R-:W-:Y:S01]  /*05e0*/  CS2R R58, SRZ ;  /* 0x00000000003a7805 */ /* 0x000fe2000001ff00 */
[----:B------:R-:W-:Y:S01]  /*05f0*/  IMAD.IADD R80, R5, 0x1, -R80 ;  /* 0x0000000105507824 */ /* 0x000fe200078e0a50 */
[----:B------:R-:W-:Y:S02]  /*0600*/  LOP3.LUT R5, R88, 0xfffffff0, RZ, 0xc0, !PT ;  /* 0xfffffff058057812 */ /* 0x000fe400078ec0ff */
[----:B------:R-:W-:Y:S02]  /*0610*/  CS2R R56, SRZ ;  /* 0x0000000000387805 */ /* 0x000fe4000001ff00 */
[----:B------:R-:W-:Y:S02]  /*0620*/  CS2R R46, SRZ ;  /* 0x00000000002e7805 */ /* 0x000fe4000001ff00 */
[----:B------:R-:W-:Y:S02]  /*0630*/  CS2R R44, SRZ ;  /* 0x00000000002c7805 */ /* 0x000fe4000001ff00 */
[----:B------:R-:W-:Y:S01]  /*0640*/  ISETP.NE.AND P0, PT, R80, RZ, PT ;  /* 0x000000ff5000720c */ /* 0x000fe20003f05270 */
[----:B------:R-:W3:Y:S01]  /*0650*/  LDC.64 R68, c[0x0][0x268] ;  /* 0x00009a00ff447b82 */ /* 0x000ee20000000a00 */
[----:B------:R-:W-:-:S02]  /*0660*/  ISETP.NE.AND P4, PT, R5, 0x10, PT ;  /* 0x000000100500780c */ /* 0x000fc40003f85270 */
[----:B------:R-:W-:Y:S02]  /*0670*/  CS2R R62, SRZ ;  /* 0x00000000003e7805 */ /* 0x000fe4000001ff00 */
[----:B------:R-:W-:Y:S02]  /*0680*/  SEL R80, R80, 0x10, P0 ;  /* 0x0000001050507807 */ /* 0x000fe40000000000 */
[----:B------:R-:W-:Y:S02]  /*0690*/  CS2R R60, SRZ ;  /* 0x00000000003c7805 */ /* 0x000fe4000001ff00 */
[----:B------:R-:W-:Y:S02]  /*06a0*/  CS2R R42, SRZ ;  /* 0x00000000002a7805 */ /* 0x000fe4000001ff00 */
[----:B------:R-:W-:Y:S02]  /*06b0*/  CS2R R40, SRZ ;  /* 0x0000000000287805 */ /* 0x000fe4000001ff00 */
[----:B--2---:R-:W-:Y:S01]  /*06c0*/  SHF.R.S32.HI R12, RZ, 0x1f, R109 ;  /* 0x0000001fff0c7819 */ /* 0x004fe2000001146d */
[----:B------:R-:W-:Y:S01]  /*06d0*/  IMAD.WIDE.U32 R10, R80, UR10, RZ ;  /* 0x0000000a500a7c25 */ /* 0x000fe2000f8e00ff */
[----:B------:R-:W-:-:S02]  /*06e0*/  SHF.R.S32.HI R75, RZ, 0x1f, R80 ;  /* 0x0000001fff4b7819 */ /* 0x000fc40000011450 */
[----:B------:R-:W-:Y:S02]  /*06f0*/  CS2R R30, SRZ ;  /* 0x00000000001e7805 */ /* 0x000fe4000001ff00 */
[----:B------:R-:W-:Y:S01]  /*0700*/  LEA.HI R12, R12, R109, RZ, 0x5 ;  /* 0x0000006d0c0c7211 */ /* 0x000fe200078f28ff */
[----:B------:R-:W-:Y:S01]  /*0710*/  IMAD.WIDE.U32 R14, R80, UR12, RZ ;  /* 0x0000000c500e7c25 */ /* 0x000fe2000f8e00ff */
[----:B------:R-:W-:Y:S02]  /*0720*/  CS2R R28, SRZ ;  /* 0x00000000001c7805 */ /* 0x000fe4000001ff00 */
[----:B------:R-:W-:Y:S02]  /*0730*/  CS2R R66, SRZ ;  /* 0x0000000000427805 */ /* 0x000fe4000001ff00 */
[----:B------:R-:W-:Y:S01]  /*0740*/  LOP3.LUT R4, R12, 0xffffffe0, RZ, 0xc0, !PT ;  /* 0xffffffe00c047812 */ /* 0x000fe200078ec0ff */
[C---:B------:R-:W-:Y:S01]  /*0750*/  IMAD R5, R75.reuse, UR10, RZ ;  /* 0x0000000a4b057c24 */ /* 0x040fe2000f8e02ff */
[----:B------:R-:W-:Y:S01]  /*0760*/  SHF.R.S32.HI R12, RZ, 0x5, R12 ;  /* 0x00000005ff0c7819 */ /* 0x000fe2000001140c */
[----:B------:R-:W-:Y:S01]  /*0770*/  IMAD R17, R75, UR12, RZ ;  /* 0x0000000c4b117c24 */ /* 0x000fe2000f8e02ff */
[----:B------:R-:W-:Y:S01]  /*0780*/  CS2R R64, SRZ ;  /* 0x0000000000407805 */ /* 0x000fe2000001ff00 */
[----:B------:R-:W-:Y:S01]  /*0790*/  IMAD.IADD R4, R109, 0x1, -R4 ;  /* 0x000000016d047824 */ /* 0x000fe200078e0a04 */
[----:B------:R-:W-:Y:S01]  /*07a0*/  CS2R R38, SRZ ;  /* 0x0000000000267805 */ /* 0x000fe2000001ff00 */
[----:B------:R-:W-:Y:S01]  /*07b0*/  IMAD.SHL.U32 R12, R12, 0x2, RZ ;  /* 0x000000020c0c7824 */ /* 0x000fe200078e00ff */
[----:B------:R-:W-:Y:S01]  /*07c0*/  CS2R R36, SRZ ;  /* 0x0000000000247805 */ /* 0x000fe2000001ff00 */
[C---:B------:R-:W-:Y:S01]  /*07d0*/  IMAD R5, R80.reuse, UR11, R5 ;  /* 0x0000000b50057c24 */ /* 0x040fe2000f8e0205 */
[----:B------:R-:W-:Y:S01]  /*07e0*/  SHF.R.S32.HI R7, RZ, 0x1f, R4 ;  /* 0x0000001fff077819 */ /* 0x000fe20000011404 */
[----:B------:R-:W-:Y:S01]  /*07f0*/  IMAD R17, R80, UR13, R17 ;  /* 0x0000000d50117c24 */ /* 0x000fe2000f8e0211 */
[----:B------:R-:W-:Y:S01]  /*0800*/  CS2R R34, SRZ ;  /* 0x0000000000227805 */ /* 0x000fe2000001ff00 */
[----:B------:R-:W-:Y:S01]  /*0810*/  IMAD.SHL.U32 R73, R10, 0x8, RZ ;  /* 0x000000080a497824 */ /* 0x000fe200078e00ff */
[----:B------:R-:W-:Y:S01]  /*0820*/  LEA.HI R7, R7, R4, RZ, 0x4 ;  /* 0x0000000407077211 */ /* 0x000fe200078f20ff */
[----:B------:R-:W-:Y:S01]  /*0830*/  IMAD.IADD R72, R15, 0x1, R17 ;  /* 0x000000010f487824 */ /* 0x000fe200078e0211 */
[----:B------:R-:W-:Y:S01]  /*0840*/  CS2R R32, SRZ ;  /* 0x0000000000207805 */ /* 0x000fe2000001ff00 */
[----:B------:R-:W-:Y:S01]  /*0850*/  IMAD.SHL.U32 R89, R14, 0x8, RZ ;  /* 0x000000080e597824 */ /* 0x000fe200078e00ff */
[----:B------:R-:W-:-:S02]  /*0860*/  LOP3.LUT R25, R7, 0xfffffff0, RZ, 0xc0, !PT ;  /* 0xfffffff007197812 */ /* 0x000fc400078ec0ff */
[----:B------:R-:W-:Y:S02]  /*0870*/  LEA.HI.SX32 R12, R7, R12, 0x1c ;  /* 0x0000000c070c7211 */ /* 0x000fe400078fe2ff */
[----:B------:R-:W-:Y:S01]  /*0880*/  SHF.L.U64.HI R72, R14, 0x3, R72 ;  /* 0x000000030e487819 */ /* 0x000fe20000010248 */
[----:B------:R-:W-:Y:S01]  /*0890*/  IMAD.IADD R25, R4, 0x1, -R25 ;  /* 0x0000000104197824 */ /* 0x000fe200078e0a19 */
[----:B------:R-:W-:Y:S01]  /*08a0*/  VIADDMNMX R4, R79, R80, R0, PT ;  /* 0x000000504f047246 */ /* 0x000fe20003800100 */
[----:B------:R-:W-:Y:S02]  /*08b0*/  IMAD.IADD R79, R12, 0x1, R79 ;  /* 0x000000010c4f7824 */ /* 0x000fe400078e024f */
[C---:B------:R-:W-:Y:S01]  /*08c0*/  VIADD R82, R25.reuse, UR6 ;  /* 0x0000000619527c36 */ /* 0x040fe20008000000 */
[----:B------:R-:W-:Y:S01]  /*08d0*/  LOP3.LUT R14, R25, 0x6, RZ, 0xc0, !PT ;  /* 0x00000006190e7812 */ /* 0x000fe200078ec0ff */
[C---:B------:R-:W-:Y:S01]  /*08e0*/  VIADD R13, R79.reuse, 0x8 ;  /* 0x000000084f0d7836 */ /* 0x040fe20000000000 */
[-C--:B------:R-:W-:Y:S01]  /*08f0*/  ISETP.GE.AND P3, PT, R79, R4.reuse, PT ;  /* 0x000000044f00720c */ /* 0x080fe20003f66270 */
[C---:B------:R-:W-:Y:S01]  /*0900*/  VIADD R7, R82.reuse, 0x10 ;  /* 0x0000001052077836 */ /* 0x040fe20000000000 */
[----:B------:R-:W-:Y:S01]  /*0910*/  SHF.R.U32.HI R14, RZ, 0x1, R14 ;  /* 0x00000001ff0e7819 */ /* 0x000fe2000001160e */
[C---:B------:R-:W-:Y:S01]  /*0920*/  VIADD R9, R82.reuse, 0x20 ;  /* 0x0000002052097836 */ /* 0x040fe20000000000 */
[C---:B------:R-:W-:Y:S01]  /*0930*/  ISETP.LT.AND P0, PT, R82.reuse, UR4, !P3 ;  /* 0x0000000452007c0c */ /* 0x040fe2000df01270 */
[----:B------:R-:W-:Y:S01]  /*0940*/  VIADD R8, R82, 0x30 ;  /* 0x0000003052087836 */ /* 0x000fe20000000000 */
[----:B------:R-:W-:Y:S01]  /*0950*/  ISETP.LT.AND P1, PT, R7, UR4, !P3 ;  /* 0x0000000407007c0c */ /* 0x000fe2000df21270 */
[----:B------:R-:W-:Y:S01]  /*0960*/  IMAD R92, R112, 0x40, R25 ;  /* 0x00000040705c7824 */ /* 0x000fe200078e0219 */
[----:B------:R-:W-:Y:S01]  /*0970*/  ISETP.LT.AND P2, PT, R9, UR4, !P3 ;  /* 0x0000000409007c0c */ /* 0x000fe2000df41270 */
[----:B------:R-:W-:Y:S01]  /*0980*/  IMAD.IADD R0, R11, 0x1, R5 ;  /* 0x000000010b007824 */ /* 0x000fe200078e0205 */
[----:B------:R-:W-:Y:S01]  /*0990*/  ISETP.LT.AND P3, PT, R8, UR4, !P3 ;  /* 0x0000000408007c0c */ /* 0x000fe2000df61270 */
[C---:B------:R-:W-:Y:S01]  /*09a0*/  VIADD R5, R92.reuse, 0x10 ;  /* 0x000000105c057836 */ /* 0x040fe20000000000 */
[----:B------:R-:W-:Y:S01]  /*09b0*/  SEL R6, RZ, 0x1, !P0 ;  /* 0x00000001ff067807 */ /* 0x000fe20004000000 */
[----:B------:R-:W-:Y:S01]  /*09c0*/  VIADD R23, R92, 0x30 ;  /* 0x000000305c177836 */ /* 0x000fe20000000000 */
[----:B------:R-:W-:Y:S01]  /*09d0*/  ISETP.GE.AND P6, PT, R13, R4, PT ;  /* 0x000000040d00720c */ /* 0x000fe20003fc6270 */
[----:B------:R-:W2:Y:S01]  /*09e0*/  S2UR UR6, SR_CgaCtaId ;  /* 0x00000000000679c3 */ /* 0x000ea20000008800 */
[----:B------:R-:W-:-:S07]  /*09f0*/  P2R R6, PR, R6, 0xf ;  /* 0x0000000f06067803 */ /* 0x000fce0000000000 */
[----:B------:R-:W-:Y:S01]  /*0a00*/  BAR.SYNC.DEFER_BLOCKING 0x0 ;  /* 0x0000000000007b1d */ /* 0x000fe20000010000 */
[----:B------:R-:W-:Y:S01]  /*0a10*/  ISETP.GE.AND P3, PT, R79, R4, PT ;  /* 0x000000044f00720c */ /* 0x000fe20003f66270 */
[C---:B------:R-:W-:Y:S01]  /*0a20*/  VIADD R4, R92.reuse, 0x20 ;  /* 0x000000205c047836 */ /* 0x040fe20000000000 */
[----:B------:R-:W-:Y:S02]  /*0a30*/  SHF.R.S32.HI R11, RZ, 0x1f, R12 ;  /* 0x0000001fff0b7819 */ /* 0x000fe4000001140c */
[----:B------:R-:W-:Y:S02]  /*0a40*/  ISETP.LT.AND P0, PT, R92, UR5, !P3 ;  /* 0x000000055c007c0c */ /* 0x000fe4000df01270 */
[----:B------:R-:W-:Y:S02]  /*0a50*/  ISETP.LT.AND P1, PT, R5, UR5, !P3 ;  /* 0x0000000505007c0c */ /* 0x000fe4000df21270 */
[----:B------:R-:W-:Y:S02]  /*0a60*/  ISETP.LT.AND P2, PT, R4, UR5, !P3 ;  /* 0x0000000504007c0c */ /* 0x000fe4000df41270 */
[----:B------:R-:W-:-:S02]  /*0a70*/  ISETP.LT.AND P3, PT, R23, UR5, !P3 ;  /* 0x0000000517007c0c */ /* 0x000fc4000df61270 */
[----:B------:R-:W-:Y:S02]  /*0a80*/  SEL R19, RZ, 0x1, !P0 ;  /* 0x00000001ff137807 */ /* 0x000fe40004000000 */
[----:B------:R-:W-:Y:S02]  /*0a90*/  SHF.L.U64.HI R0, R10, 0x3, R0 ;  /* 0x000000030a007819 */ /* 0x000fe40000010200 */
[----:B------:R-:W-:Y:S02]  /*0aa0*/  P2R R19, PR, R19, 0xf ;  /* 0x0000000f13137803 */ /* 0x000fe40000000000 */
[----:B------:R-:W-:Y:S02]  /*0ab0*/  ISETP.LT.AND P0, PT, R7, UR4, !P6 ;  /* 0x0000000407007c0c */ /* 0x000fe4000f701270 */
[----:B------:R-:W-:Y:S02]  /*0ac0*/  ISETP.LT.AND P2, PT, R82, UR4, !P6 ;  /* 0x0000000452007c0c */ /* 0x000fe4000f741270 */
[----:B------:R-:W-:-:S02]  /*0ad0*/  SEL R22, RZ, 0x200, !P0 ;  /* 0x00000200ff167807 */ /* 0x000fc40004000000 */
[----:B------:R-:W-:Y:S02]  /*0ae0*/  SHF.R.S32.HI R10, RZ, 0x1f, R25 ;  /* 0x0000001fff0a7819 */ /* 0x000fe40000011419 */
[----:B------:R-:W-:Y:S02]  /*0af0*/  ISETP.LT.AND P0, PT, R92, UR5, !P6 ;  /* 0x000000055c007c0c */ /* 0x000fe4000f701270 */
[----:B------:R-:W-:Y:S02]  /*0b00*/  ISETP.GE.AND P1, PT, R7, UR4, PT ;  /* 0x0000000407007c0c */ /* 0x000fe4000bf26270 */
[----:B------:R-:W-:Y:S02]  /*0b10*/  ISETP.LT.AND P3, PT, R9, UR4, !P6 ;  /* 0x0000000409007c0c */ /* 0x000fe4000f761270 */
[----:B------:R-:W-:Y:S02]  /*0b20*/  LEA.HI R11, R11, R12, RZ, 0x2 ;  /* 0x0000000c0b0b7211 */ /* 0x000fe400078f10ff */
[----:B------:R-:W-:-:S02]  /*0b30*/  SEL R7, RZ, 0x100, !P2 ;  /* 0x00000100ff077807 */ /* 0x000fc40005000000 */
[----:B------:R-:W-:Y:S02]  /*0b40*/  ISETP.LT.AND P2, PT, R8, UR4, !P6 ;  /* 0x0000000408007c0c */ /* 0x000fe4000f741270 */
[----:B------:R-:W-:Y:S01]  /*0b50*/  LEA.HI R15, R10, R25, RZ, 0x3 ;  /* 0x000000190a0f7211 */ /* 0x000fe200078f18ff */
[----:B------:R-:W-:Y:S01]  /*0b60*/  IMAD.SHL.U32 R25, R25, 0x4, RZ ;  /* 0x0000000419197824 */ /* 0x000fe200078e00ff */
[----:B------:R-:W-:Y:S02]  /*0b70*/  SEL R18, RZ, 0x100, !P0 ;  /* 0x00000100ff127807 */ /* 0x000fe40004000000 */
[----:B------:R-:W-:Y:S02]  /*0b80*/  SEL R21, RZ, 0x400, !P3 ;  /* 0x00000400ff157807 */ /* 0x000fe40005800000 */
[----:B------:R-:W-:Y:S02]  /*0b90*/  ISETP.GE.AND P0, PT, R82, UR4, PT ;  /* 0x0000000452007c0c */ /* 0x000fe4000bf06270 */
[----:B------:R-:W-:-:S02]  /*0ba0*/  LOP3.LUT R11, R11, 0xfffffffc, RZ, 0xc0, !PT ;  /* 0xfffffffc0b0b7812 */ /* 0x000fc400078ec0ff */
[----:B------:R-:W-:Y:S02]  /*0bb0*/  ISETP.LT.AND P3, PT, R5, UR5, !P6 ;  /* 0x0000000505007c0c */ /* 0x000fe4000f761270 */
[----:B------:R-:W-:Y:S01]  /*0bc0*/  SEL R20, RZ, 0x800, !P2 ;  /* 0x00000800ff147807 */ /* 0x000fe20005000000 */
[----:B------:R-:W-:Y:S01]  /*0bd0*/  IMAD.IADD R12, R12, 0x1, -R11 ;  /* 0x000000010c0c7824 */ /* 0x000fe200078e0a0b */
[----:B------:R-:W-:Y:S02]  /*0be0*/  ISETP.LT.AND P2, PT, R4, UR5, !P6 ;  /* 0x0000000504007c0c */ /* 0x000fe4000f741270 */
[----:B------:R-:W-:Y:S02]  /*0bf0*/  SEL R13, RZ, 0x1, P0 ;  /* 0x00000001ff0d7807 */ /* 0x000fe40000000000 */
[----:B------:R-:W-:Y:S02]  /*0c00*/  SEL R10, RZ, 0x100, P0 ;  /* 0x00000100ff0a7807 */ /* 0x000fe40000000000 */
[----:B------:R-:W-:-:S02]  /*0c10*/  LOP3.LUT R25, R14, 0x4, R25, 0xf8, !PT ;  /* 0x000000040e197812 */ /* 0x000fc400078ef819 */
[----:B------:R-:W-:Y:S02]  /*0c20*/  SEL R17, RZ, 0x200, !P3 ;  /* 0x00000200ff117807 */ /* 0x000fe40005800000 */
[----:B------:R-:W-:Y:S02]  /*0c30*/  ISETP.GE.AND P0, PT, R92, UR5, PT ;  /* 0x000000055c007c0c */ /* 0x000fe4000bf06270 */
[----:B------:R-:W-:Y:S02]  /*0c40*/  LOP3.LUT R14, R11, R14, RZ, 0xfc, !PT ;  /* 0x0000000e0b0e7212 */ /* 0x000fe400078efcff */
[----:B------:R-:W-:Y:S02]  /*0c50*/  ISETP.GE.AND P3, PT, R9, UR4, PT ;  /* 0x0000000409007c0c */ /* 0x000fe4000bf66270 */
[----:B------:R-:W-:Y:S02]  /*0c60*/  SHF.R.S32.HI R76, RZ, 0x1f, R79 ;  /* 0x0000001fff4c7819 */ /* 0x000fe4000001144f */
[----:B------:R-:W-:-:S02]  /*0c70*/  SEL R16, RZ, 0x400, !P2 ;  /* 0x00000400ff107807 */ /* 0x000fc40005000000 */
[----:B------:R-:W-:Y:S02]  /*0c80*/  SEL R11, RZ, 0xffffffff, P1 ;  /* 0xffffffffff0b7807 */ /* 0x000fe40000800000 */
[----:B------:R-:W-:Y:S02]  /*0c90*/  SEL R9, RZ, 0x200, P1 ;  /* 0x00000200ff097807 */ /* 0x000fe40000800000 */
[----:B------:R-:W-:Y:S01]  /*0ca0*/  ISETP.GE.AND P2, PT, R8, UR4, PT ;  /* 0x0000000408007c0c */ /* 0x000fe2000bf46270 */
[----:B------:R-:W-:Y:S01]  /*0cb0*/  UMOV UR4, 0x400 ;  /* 0x0000040000047882 */ /* 0x000fe20000000000 */
[----:B------:R-:W-:Y:S01]  /*0cc0*/  ISETP.GE.AND P1, PT, R5, UR5, PT ;  /* 0x0000000505007c0c */ /* 0x000fe2000bf26270 */
[----:B--2---:R-:W-:Y:S01]  /*0cd0*/  ULEA UR6, UR6, UR4, 0x18 ;  /* 0x0000000406067291 */ /* 0x004fe2000f8ec03f */
[----:B------:R-:W-:Y:S02]  /*0ce0*/  SEL R8, RZ, 0x1, P0 ;  /* 0x00000001ff087807 */ /* 0x000fe40000000000 */
[----:B------:R-:W-:-:S02]  /*0cf0*/  SEL R5, RZ, 0x100, P0 ;  /* 0x00000100ff057807 */ /* 0x000fc40000000000 */
[----:B------:R-:W-:Y:S01]  /*0d00*/  ISETP.GE.AND P0, PT, R4, UR5, PT ;  /* 0x0000000504007c0c */ /* 0x000fe2000bf06270 */
[----:B------:R-:W-:Y:S01]  /*0d10*/  IMAD R4, R76, UR12, RZ ;  /* 0x0000000c4c047c24 */ /* 0x000fe2000f8e02ff */
[----:B------:R-:W-:Y:S02]  /*0d20*/  SHF.R.S32.HI R83, RZ, 0x1f, R82 ;  /* 0x0000001fff537819 */ /* 0x000fe40000011452 */
[----:B------:R-:W-:Y:S02]  /*0d30*/  SHF.R.U32.HI R15, RZ, 0x3, R15 ;  /* 0x00000003ff0f7819 */ /* 0x000fe4000001160f */
[----:B------:R-:W-:Y:S01]  /*0d40*/  LOP3.LUT R26, R25, 0x1, R12, 0x78, !PT ;  /* 0x00000001191a7812 */ /* 0x000fe200078e780c */
[C---:B------:R-:W-:Y:S01]  /*0d50*/  IMAD.WIDE.U32 R24, R79.reuse, UR12, R82 ;  /* 0x0000000c4f187c25 */ /* 0x040fe2000f8e0052 */
[----:B------:R-:W-:Y:S02]  /*0d60*/  LOP3.LUT R22, R22, R7, R6, 0xfe, !PT ;  /* 0x0000000716167212 */ /* 0x000fe400078efe06 */
[----:B------:R-:W-:Y:S01]  /*0d70*/  SEL R6, RZ, 0xffffffff, P1 ;  /* 0xffffffffff067807 */ /* 0x000fe20000800000 */
[----:B------:R-:W-:Y:S01]  /*0d80*/  IMAD R7, R79, UR13, R4 ;  /* 0x0000000d4f077c24 */ /* 0x000fe2000f8e0204 */
[----:B------:R-:W-:Y:S01]  /*0d90*/  LOP3.LUT R20, R20, R21, R22, 0xfe, !PT ;  /* 0x0000001514147212 */ /* 0x000fe200078efe16 */
[----:B------:R-:W-:Y:S01]  /*0da0*/  IMAD R15, R26, 0x2, R15 ;  /* 0x000000021a0f7824 */ /* 0x000fe200078e020f */
[----:B------:R-:W-:Y:S01]  /*0db0*/  SHF.R.S32.HI R93, RZ, 0x1f, R92 ;  /* 0x0000001fff5d7819 */ /* 0x000fe2000001145c */
[----:B------:R-:W-:Y:S01]  /*0dc0*/  IMAD.SHL.U32 R12, R12, 0x2, RZ ;  /* 0x000000020c0c7824 */ /* 0x000fe200078e00ff */
[----:B------:R-:W-:Y:S01]  /*0dd0*/  SEL R4, RZ, 0x200, P1 ;  /* 0x00000200ff047807 */ /* 0x000fe20000800000 */
[----:B------:R-:W-:Y:S01]  /*0de0*/  IMAD.IADD R7, R25, 0x1, R7 ;  /* 0x0000000119077824 */ /* 0x000fe200078e0207 */
[----:B------:R-:W-:Y:S01]  /*0df0*/  ISETP.LT.AND P6, PT, R23, UR5, !P6 ;  /* 0x0000000517007c0c */ /* 0x000fe2000f7c1270 */
[----:B------:R-:W-:Y:S01]  /*0e00*/  IMAD R22, R76, UR10, RZ ;  /* 0x0000000a4c167c24 */ /* 0x000fe2000f8e02ff */
[----:B------:R-:W-:Y:S01]  /*0e10*/  LOP3.LUT R15, R15, 0x4, R12, 0x78, !PT ;  /* 0x000000040f0f7812 */ /* 0x000fe200078e780c */
[----:B------:R-:W-:Y:S01]  /*0e20*/  IMAD.SHL.U32 R12, R11, 0x2, RZ ;  /* 0x000000020b0c7824 */ /* 0x000fe200078e00ff */
[----:B------:R-:W-:Y:S01]  /*0e30*/  SHF.L.U64.HI R113, R24, 0x3, R7 ;  /* 0x0000000318717819 */ /* 0x000fe20000010207 */
[----:B------:R-:W-:Y:S01]  /*0e40*/  IMAD.SHL.U32 R11, R6, 0x2, RZ ;  /* 0x00000002060b7824 */ /* 0x000fe200078e00ff */
[----:B------:R-:W-:Y:S01]  /*0e50*/  ISETP.GE.AND P1, PT, R23, UR5, PT ;  /* 0x0000000517007c0c */ /* 0x000fe2000bf26270 */
[C---:B------:R-:W-:Y:S01]  /*0e60*/  IMAD R7, R79.reuse, UR11, R22 ;  /* 0x0000000b4f077c24 */ /* 0x040fe2000f8e0216 */
[----:B------:R-:W-:Y:S01]  /*0e70*/  LOP3.LUT R13, R12, 0x2, R13, 0xe2, !PT ;  /* 0x000000020c0d7812 */ /* 0x000fe200078ee20d */
[----:B------:R-:W-:Y:S01]  /*0e80*/  IMAD.WIDE.U32 R22, R79, UR10, R92 ;  /* 0x0000000a4f167c25 */ /* 0x000fe2000f8e005c */
[----:B------:R-:W-:Y:S01]  /*0e90*/  LOP3.LUT R8, R11, 0x2, R8, 0xe2, !PT ;  /* 0x000000020b087812 */ /* 0x000fe200078ee208 */
[----:B------:R-:W-:Y:S01]  /*0ea0*/  ULDC.64 UR4, c[0x0][0x248] ;  /* 0x0000920000047ab9 */ /* 0x000fe20000000a00 */
[----:B------:R-:W-:Y:S01]  /*0eb0*/  SEL R12, RZ, 0x4, P3 ;  /* 0x00000004ff0c7807 */ /* 0x000fe20001800000 */
[----:B------:R-:W-:Y:S01]  /*0ec0*/  IMAD.IADD R74, R23, 0x1, R7 ;  /* 0x00000001174a7824 */ /* 0x000fe200078e0207 */
[----:B------:R-:W-:Y:S01]  /*0ed0*/  SEL R11, RZ, 0x8, P2 ;  /* 0x00000008ff0b7807 */ /* 0x000fe20001000000 */
[----:B------:R-:W-:Y:S01]  /*0ee0*/  IMAD.SHL.U32 R77, R24, 0x8, RZ ;  /* 0x00000008184d7824 */ /* 0x000fe200078e00ff */
[----:B------:R-:W-:Y:S01]  /*0ef0*/  SEL R7, RZ, 0x4, P0 ;  /* 0x00000004ff077807 */ /* 0x000fe20000000000 */
[----:B------:R-:W-:Y:S01]  /*0f00*/  IMAD R14, R14, 0x40, R15 ;  /* 0x000000400e0e7824 */ /* 0x000fe200078e020f */
[----:B------:R-:W-:Y:S01]  /*0f10*/  SEL R6, RZ, 0x8, P1 ;  /* 0x00000008ff067807 */ /* 0x000fe20000800000 */
[----:B------:R-:W-:Y:S01]  /*0f20*/  UIADD3 UR4, UP0, UR8, -UR4, URZ ;  /* 0x8000000408047290 */ /* 0x000fe2000ff1e03f */
[----:B------:R-:W-:Y:S01]  /*0f30*/  LOP3.LUT R11, R11, R12, R13, 0xfe, !PT ;  /* 0x0000000c0b0b7212 */ /* 0x000fe200078efe0d */
[----:B------:R-:W-:Y:S01]  /*0f40*/  IMAD.SHL.U32 R78, R22, 0x8, RZ ;  /* 0x00000008164e7824 */ /* 0x000fe200078e00ff */
[----:B------:R-:W-:Y:S01]  /*0f50*/  LOP3.LUT R6, R6, R7, R8, 0xfe, !PT ;  /* 0x0000000706067212 */ /* 0x000fe200078efe08 */
[----:B------:R-:W-:Y:S01]  /*0f60*/  UIADD3.X UR5, UR9, ~UR5, URZ, UP0, !UPT ;  /* 0x8000000509057290 */ /* 0x000fe200087fe43f */
[----:B------:R-:W-:-:S02]  /*0f70*/  LOP3.LUT R10, R9, R10, R11, 0xfe, !PT ;  /* 0x0000000a090a7212 */ /* 0x000fc400078efe0b */
[----:B------:R-:W-:Y:S02]  /*0f80*/  CS2R R26, SRZ ;  /* 0x00000000001a7805 */ /* 0x000fe4000001ff00 */
[----:B------:R-:W-:Y:S02]  /*0f90*/  SEL R124, RZ, 0x400, P3 ;  /* 0x00000400ff7c7807 */ /* 0x000fe40001800000 */
[----:B------:R-:W-:Y:S02]  /*0fa0*/  CS2R R24, SRZ ;  /* 0x0000000000187805 */ /* 0x000fe4000001ff00 */
[----:B------:R-:W-:Y:S02]  /*0fb0*/  SEL R7, RZ, 0x800, P2 ;  /* 0x00000800ff077807 */ /* 0x000fe40001000000 */
[----:B------:R-:W-:Y:S02]  /*0fc0*/  SEL R20, R20, RZ, P5 ;  /* 0x000000ff14147207 */ /* 0x000fe40002800000 */
[----:B------:R-:W-:-:S02]  /*0fd0*/  LOP3.LUT R4, R4, R5, R6, 0xfe, !PT ;  /* 0x0000000504047212 */ /* 0x000fc400078efe06 */
[----:B------:R-:W-:Y:S01]  /*0fe0*/  SEL R5, RZ, 0x400, P0 ;  /* 0x00000400ff057807 */ /* 0x000fe20000000000 */
[C---:B------:R-:W-:Y:S01]  /*0ff0*/  IMAD.SHL.U32 R6, R20.reuse, 0x4, RZ ;  /* 0x0000000414067824 */ /* 0x040fe200078e00ff */
[----:B------:R-:W-:Y:S02]  /*1000*/  SEL R122, RZ, 0x800, P1 ;  /* 0x00000800ff7a7807 */ /* 0x000fe40000800000 */
[----:B------:R-:W-:Y:S01]  /*1010*/  LOP3.LUT R124, R7, R124, R10, 0xfe, !PT ;  /* 0x0000007c077c7212 */ /* 0x000fe200078efe0a */
[----:B------:R-:W-:Y:S01]  /*1020*/  IMAD.SHL.U32 R7, R20, 0x8, RZ ;  /* 0x0000000814077824 */ /* 0x000fe200078e00ff */
[----:B------:R-:W-:Y:S01]  /*1030*/  LOP3.LUT R122, R122, R5, R4, 0xfe, !PT ;  /* 0x000000057a7a7212 */ /* 0x000fe200078efe04 */
[----:B------:R-:W-:Y:S01]  /*1040*/  IMAD.SHL.U32 R5, R20, 0x2, RZ ;  /* 0x0000000214057824 */ /* 0x000fe200078e00ff */
[----:B----4-:R-:W-:Y:S02]  /*1050*/  IADD3 R10, P0, R2, R77, RZ ;  /* 0x0000004d020a7210 */ /* 0x010fe40007f1e0ff */
[----:B------:R-:W-:-:S02]  /*1060*/  LOP3.LUT R4, R20, 0x100, RZ, 0xc0, !PT ;  /* 0x0000010014047812 */ /* 0x000fc400078ec0ff */
[----:B------:R-:W-:Y:S01]  /*1070*/  LOP3.LUT P2, RZ, R7, 0x8, RZ, 0xc0, !PT ;  /* 0x0000000807ff7812 */ /* 0x000fe2000784c0ff */
[----:B------:R-:W-:Y:S01]  /*1080*/  IMAD.X R11, R3, 0x1, R113, P0 ;  /* 0x00000001030b7824 */ /* 0x000fe200000e0671 */
[----:B------:R-:W-:Y:S02]  /*1090*/  SEL R9, RZ, 0x800, !P6 ;  /* 0x00000800ff097807 */ /* 0x000fe40007000000 */
[----:B------:R-:W-:Y:S02]  /*10a0*/  LOP3.LUT P1, RZ, R6, 0x8, RZ, 0xc0, !PT ;  /* 0x0000000806ff7812 */ /* 0x000fe4000782c0ff */
[----:B------:R-:W-:Y:S02]  /*10b0*/  SHF.R.U32.HI R4, RZ, 0x5, R4 ;  /* 0x00000005ff047819 */ /* 0x000fe40000011604 */
[----:B------:R-:W-:Y:S02]  /*10c0*/  LOP3.LUT P6, RZ, R5, 0x8, RZ, 0xc0, !PT ;  /* 0x0000000805ff7812 */ /* 0x000fe400078cc0ff */
[----:B------:R-:W-:-:S02]  /*10d0*/  LOP3.LUT P0, RZ, R20, 0x8, RZ, 0xc0, !PT ;  /* 0x0000000814ff7812 */ /* 0x000fc4000780c0ff */
[----:B------:R-:W-:Y:S02]  /*10e0*/  ISETP.NE.U32.AND P3, PT, R4, RZ, PT ;  /* 0x000000ff0400720c */ /* 0x000fe40003f65070 */
[----:B------:R-:W-:Y:S02]  /*10f0*/  LOP3.LUT R4, R20, 0x200, RZ, 0xc0, !PT ;  /* 0x0000020014047812 */ /* 0x000fe400078ec0ff */
[----:B------:R-:W-:Y:S02]  /*1100*/  LEA R111, R14, UR6, 0x3 ;  /* 0x000000060e6f7c11 */ /* 0x000fe4000f8e18ff */
[----:B------:R-:W-:Y:S02]  /*1110*/  LOP3.LUT R17, R17, R18, R19, 0xfe, !PT ;  /* 0x0000001211117212 */ /* 0x000fe400078efe13 */
[----:B------:R-:W-:Y:S02]  /*1120*/  CS2R R18, SRZ ;  /* 0x0000000000127805 */ /* 0x000fe4000001ff00 */
[----:B------:R-:W-:Y:S01]  /*1130*/  SHF.R.U32.HI R4, RZ, 0x6, R4 ;  /* 0x00000006ff047819 */ /* 0x000fe20000011604 */
[----:B------:R-:W-:Y:S01]  /*1140*/  @!PT LDS RZ, [RZ] ;  /* 0x00000000fffff984 */ /* 0x000fe20000000800 */
[----:B------:R-:W-:Y:S01]  /*1150*/  @!PT LDS RZ, [RZ] ;  /* 0x00000000fffff984 */ /* 0x000fe20000000800 */
[----:B------:R-:W-:Y:S01]  /*1160*/  @!PT LDS RZ, [RZ] ;  /* 0x00000000fffff984 */ /* 0x000fe20000000800 */
[----:B------:R-:W-:Y:S01]  /*1170*/  LDGSTS.E.LTC128B.64 [R111], desc[UR14][R10.64], P2 ;  /* 0x000000000a6f7fae */ /* 0x000fe20009121b4e */
[----:B------:R-:W-:-:S02]  /*1180*/  LOP3.LUT R9, R9, R16, R17, 0xfe, !PT ;  /* 0x0000001009097212 */ /* 0x000fc400078efe11 */
[----:B------:R-:W-:Y:S02]  /*1190*/  CS2R R16, SRZ ;  /* 0x0000000000107805 */ /* 0x000fe4000001ff00 */
[----:B------:R-:W-:Y:S01]  /*11a0*/  LOP3.LUT R5, R20, 0x400, RZ, 0xc0, !PT ;  /* 0x0000040014057812 */ /* 0x000fe200078ec0ff */
[----:B------:R-:W-:Y:S01]  /*11b0*/  LDGSTS.E.LTC128B.64 [R111+0x80], desc[UR14][R10.64+0x80], P1 ;  /* 0x000800800a6f7fae */ /* 0x000fe20008921b4e */
[----:B------:R-:W-:Y:S02]  /*11c0*/  ISETP.NE.U32.AND P2, PT, R4, RZ, PT ;  /* 0x000000ff0400720c */ /* 0x000fe40003f45070 */
[----:B------:R-:W-:Y:S01]  /*11d0*/  SHF.R.U32.HI R5, RZ, 0x7, R5 ;  /* 0x00000007ff057819 */ /* 0x000fe20000011605 */
[----:B------:R-:W-:Y:S01]  /*11e0*/  LDGSTS.E.LTC128B.64 [R111+0x100], desc[UR14][R10.64+0x100], P6 ;  /* 0x001001000a6f7fae */ /* 0x000fe2000b121b4e */
[----:B------:R-:W-:Y:S02]  /*11f0*/  LOP3.LUT R4, R20, 0x800, RZ, 0xc0, !PT ;  /* 0x0000080014047812 */ /* 0x000fe400078ec0ff */
[----:B------:R-:W-:-:S02]  /*1200*/  CS2R R20, SRZ ;  /* 0x0000000000147805 */ /* 0x000fc4000001ff00 */
[----:B------:R-:W-:Y:S01]  /*1210*/  SEL R9, R9, RZ, P5 ;  /* 0x000000ff09097207 */ /* 0x000fe20002800000 */
[----:B------:R-:W-:Y:S01]  /*1220*/  LDGSTS.E.LTC128B.64 [R111+0x180], desc[UR14][R10.64+0x180], P0 ;  /* 0x001801800a6f7fae */ /* 0x000fe20008121b4e */
[----:B-1----:R-:W-:Y:S02]  /*1230*/  IADD3 R14, P0, R10, R86, RZ ;  /* 0x000000560a0e7210 */ /* 0x002fe40007f1e0ff */
[----:B------:R-:W-:Y:S01]  /*1240*/  ISETP.NE.U32.AND P1, PT, R5, RZ, PT ;  /* 0x000000ff0500720c */ /* 0x000fe20003f25070 */
[----:B------:R-:W-:Y:S01]  /*1250*/  IMAD.SHL.U32 R6, R9, 0x4, RZ ;  /* 0x0000000409067824 */ /* 0x000fe200078e00ff */
[----:B------:R-:W-:Y:S01]  /*1260*/  SHF.R.U32.HI R4, RZ, 0x8, R4 ;  /* 0x00000008ff047819 */ /* 0x000fe20000011604 */
[----:B------:R-:W-:Y:S01]  /*1270*/  IMAD.X R15, R11, 0x1, R87, P0 ;  /* 0x000000010b0f7824 */ /* 0x000fe200000e0657 */
[----:B------:R-:W-:Y:S01]  /*1280*/  IADD3 R5, P6, P5, R89, UR4, R86 ;  /* 0x0000000459057c10 */ /* 0x000fe2000fdde056 */
[----:B------:R-:W-:Y:S01]  /*1290*/  IMAD.SHL.U32 R7, R9, 0x8, RZ ;  /* 0x0000000809077824 */ /* 0x000fe200078e00ff */
[----:B------:R-:W-:-:S02]  /*12a0*/  ISETP.NE.U32.AND P0, PT, R4, RZ, PT ;  /* 0x000000ff0400720c */ /* 0x000fc40003f05070 */
[----:B------:R-:W-:Y:S01]  /*12b0*/  IADD3.X R4, R72, UR5, R87, P6, P5 ;  /* 0x0000000548047c10 */ /* 0x000fe2000b7ea457 */
[----:B------:R-:W-:Y:S01]  /*12c0*/  LDGSTS.E.LTC128B.64 [R111+0x1000], desc[UR14][R14.64], P3 ;  /* 0x010000000e6f7fae */ /* 0x000fe20009921b4e */
[----:B------:R-:W-:Y:S01]  /*12d0*/  LOP3.LUT P5, RZ, R6, 0x8, RZ, 0xc0, !PT ;  /* 0x0000000806ff7812 */ /* 0x000fe200078ac0ff */
[----:B------:R-:W-:Y:S01]  /*12e0*/  IMAD.SHL.U32 R6, R9, 0x2, RZ ;  /* 0x0000000209067824 */ /* 0x000fe200078e00ff */
[----:B------:R-:W-:Y:S01]  /*12f0*/  SEL R124, R124, RZ, P4 ;  /* 0x000000ff7c7c7207 */ /* 0x000fe20002000000 */
[----:B------:R-:W-:Y:S01]  /*1300*/  LDGSTS.E.LTC128B.64 [R111+0x1080], desc[UR14][R14.64+0x80], P2 ;  /* 0x010800800e6f7fae */ /* 0x000fe20009121b4e */
[----:B------:R-:W-:Y:S01]  /*1310*/  SHF.L.U64.HI R74, R22, 0x3, R74 ;  /* 0x00000003164a7819 */ /* 0x000fe2000001024a */
[----:B------:R-:W-:Y:S01]  /*1320*/  ULDC.64 UR4, c[0x0][0x260] ;  /* 0x0000980000047ab9 */ /* 0x000fe20000000a00 */
[----:B------:R-:W-:Y:S01]  /*1330*/  IADD3 R12, P2, R70, R78, RZ ;  /* 0x0000004e460c7210 */ /* 0x000fe20007f5e0ff */
[----:B------:R-:W-:Y:S01]  /*1340*/  LDGSTS.E.LTC128B.64 [R111+0x1100], desc[UR14][R14.64+0x100], P1 ;  /* 0x011001000e6f7fae */ /* 0x000fe20008921b4e */
[----:B------:R-:W-:Y:S01]  /*1350*/  LOP3.LUT P6, RZ, R7, 0x8, RZ, 0xc0, !PT ;  /* 0x0000000807ff7812 */ /* 0x000fe200078cc0ff */
[----:B------:R-:W-:Y:S01]  /*1360*/  IMAD.SHL.U32 R7, R124, 0x8, RZ ;  /* 0x000000087c077824 */ /* 0x000fe200078e00ff */
[----:B------:R-:W-:Y:S01]  /*1370*/  LOP3.LUT P3, RZ, R6, 0x8, RZ, 0xc0, !PT ;  /* 0x0000000806ff7812 */ /* 0x000fe2000786c0ff */
[----:B------:R-:W-:Y:S01]  /*1380*/  IMAD.X R13, R71, 0x1, R74, P2 ;  /* 0x00000001470d7824 */ /* 0x000fe200010e064a */
[----:B------:R-:W-:Y:S01]  /*1390*/  LOP3.LUT P2, RZ, R9, 0x8, RZ, 0xc0, !PT ;  /* 0x0000000809ff7812 */ /* 0x000fe2000784c0ff */
[----:B------:R-:W-:Y:S01]  /*13a0*/  IMAD.SHL.U32 R6, R124, 0x4, RZ ;  /* 0x000000047c067824 */ /* 0x000fe200078e00ff */
[----:B------:R-:W-:Y:S01]  /*13b0*/  LOP3.LUT P1, RZ, R7, 0x8, RZ, 0xc0, !PT ;  /* 0x0000000807ff7812 */ /* 0x000fe2000782c0ff */
[----:B------:R1:W-:Y:S01]  /*13c0*/  LDGSTS.E.LTC128B.64 [R111+0x1180], desc[UR14][R14.64+0x180], P0 ;  /* 0x011801800e6f7fae */ /* 0x0003e20008121b4e */
[----:B------:R-:W-:-:S02]  /*13d0*/  LOP3.LUT R8, R9, 0x100, RZ, 0xc0, !PT ;  /* 0x0000010009087812 */ /* 0x000fc400078ec0ff */
[----:B------:R-:W-:Y:S02]  /*13e0*/  CS2R R22, SRZ ;  /* 0x0000000000167805 */ /* 0x000fe4000001ff00 */
[----:B------:R-:W-:Y:S02]  /*13f0*/  LOP3.LUT R7, R9, 0x200, RZ, 0xc0, !PT ;  /* 0x0000020009077812 */ /* 0x000fe400078ec0ff */
[----:B------:R-:W-:Y:S01]  /*1400*/  SHF.R.U32.HI R8, RZ, 0x5, R8 ;  /* 0x00000005ff087819 */ /* 0x000fe20000011608 */
[----:B------:R-:W-:Y:S01]  /*1410*/  LDGSTS.E.LTC128B.64 [R111+0x6000], desc[UR14][R12.64], P6 ;  /* 0x060000000c6f7fae */ /* 0x000fe2000b121b4e */
[----:B------:R-:W-:Y:S02]  /*1420*/  SHF.R.U32.HI R7, RZ, 0x6, R7 ;  /* 0x00000006ff077819 */ /* 0x000fe40000011607 */
[----:B------:R-:W-:Y:S01]  /*1430*/  ISETP.NE.U32.AND P6, PT, R8, RZ, PT ;  /* 0x000000ff0800720c */ /* 0x000fe20003fc5070 */
[----:B------:R-:W-:Y:S01]  /*1440*/  LDGSTS.E.LTC128B.64 [R111+0x6080], desc[UR14][R12.64+0x80], P5 ;  /* 0x060800800c6f7fae */ /* 0x000fe2000a921b4e */
[----:B------:R-:W-:-:S02]  /*1450*/  LOP3.LUT P0, RZ, R6, 0x8, RZ, 0xc0, !PT ;  /* 0x0000000806ff7812 */ /* 0x000fc4000780c0ff */
[----:B------:R-:W-:Y:S01]  /*1460*/  ISETP.NE.U32.AND P5, PT, R7, RZ, PT ;  /* 0x000000ff0700720c */ /* 0x000fe20003fa5070 */
[----:B------:R-:W-:Y:S01]  /*1470*/  LDGSTS.E.LTC128B.64 [R111+0x6100], desc[UR14][R12.64+0x100], P3 ;  /* 0x061001000c6f7fae */ /* 0x000fe20009921b4e */
[C---:B------:R-:W-:Y:S02]  /*1480*/  LOP3.LUT R6, R9.reuse, 0x400, RZ, 0xc0, !PT ;  /* 0x0000040009067812 */ /* 0x040fe400078ec0ff */
[----:B------:R-:W-:Y:S01]  /*1490*/  LOP3.LUT R7, R9, 0x800, RZ, 0xc0, !PT ;  /* 0x0000080009077812 */ /* 0x000fe200078ec0ff */
[----:B------:R-:W-:Y:S01]  /*14a0*/  LDGSTS.E.LTC128B.64 [R111+0x6180], desc[UR14][R12.64+0x180], P2 ;  /* 0x061801800c6f7fae */ /* 0x000fe20009121b4e */
[----:B---3--:R-:W-:Y:S02]  /*14b0*/  IADD3 R8, P2, R12, R84, RZ ;  /* 0x000000540c087210 */ /* 0x008fe40007f5e0ff */
[----:B------:R-:W-:Y:S02]  /*14c0*/  SHF.R.U32.HI R6, RZ, 0x7, R6 ;  /* 0x00000007ff067819 */ /* 0x000fe40000011606 */
[----:B------:R-:W-:Y:S01]  /*14d0*/  SHF.R.U32.HI R7, RZ, 0x8, R7 ;  /* 0x00000008ff077819 */ /* 0x000fe20000011607 */
[----:B------:R-:W-:Y:S01]  /*14e0*/  IMAD.X R9, R13, 0x1, R85, P2 ;  /* 0x000000010d097824 */ /* 0x000fe200010e0655 */
[----:B------:R-:W-:Y:S01]  /*14f0*/  ISETP.NE.U32.AND P3, PT, R6, RZ, PT ;  /* 0x000000ff0600720c */ /* 0x000fe20003f65070 */
[----:B------:R-:W-:Y:S01]  /*1500*/  IMAD.SHL.U32 R6, R124, 0x2, RZ ;  /* 0x000000027c067824 */ /* 0x000fe200078e00ff */
[----:B------:R-:W-:-:S02]  /*1510*/  SEL R122, R122, RZ, P4 ;  /* 0x000000ff7a7a7207 */ /* 0x000fc40002000000 */
[----:B------:R-:W-:Y:S01]  /*1520*/  ISETP.NE.U32.AND P4, PT, R7, RZ, PT ;  /* 0x000000ff0700720c */ /* 0x000fe20003f85070 */
[----:B------:R-:W-:Y:S01]  /*1530*/  LDGSTS.E.LTC128B.64 [R111+0x7000], desc[UR14][R8.64], P6 ;  /* 0x07000000086f7fae */ /* 0x000fe2000b121b4e */
[----:B------:R-:W-:Y:S01]  /*1540*/  LOP3.LUT P2, RZ, R6, 0x8, RZ, 0xc0, !PT ;  /* 0x0000000806ff7812 */ /* 0x000fe2000784c0ff */
[C---:B------:R-:W-:Y:S02]  /*1550*/  IMAD.SHL.U32 R6, R122.reuse, 0x8, RZ ;  /* 0x000000087a067824 */ /* 0x040fe400078e00ff */
[----:B------:R-:W-:Y:S01]  /*1560*/  LDGSTS.E.LTC128B.64 [R111+0x7080], desc[UR14][R8.64+0x80], P5 ;  /* 0x07080080086f7fae */ /* 0x000fe2000a921b4e */
[----:B-1----:R-:W-:Y:S01]  /*1570*/  IADD3 R14, P5, R5, R10, RZ ;  /* 0x0000000a050e7210 */ /* 0x002fe20007fbe0ff */
[----:B------:R-:W-:Y:S01]  /*1580*/  IMAD.SHL.U32 R5, R122, 0x2, RZ ;  /* 0x000000027a057824 */ /* 0x000fe200078e00ff */
[----:B------:R-:W-:Y:S01]  /*1590*/  LOP3.LUT P6, RZ, R6, 0x8, RZ, 0xc0, !PT ;  /* 0x0000000806ff7812 */ /* 0x000fe200078cc0ff */
[----:B------:R-:W-:Y:S01]  /*15a0*/  IMAD.SHL.U32 R6, R122, 0x4, RZ ;  /* 0x000000047a067824 */ /* 0x000fe200078e00ff */
[----:B------:R-:W-:Y:S01]  /*15b0*/  LDGSTS.E.LTC128B.64 [R111+0x7100], desc[UR14][R8.64+0x100], P3 ;  /* 0x07100100086f7fae */ /* 0x000fe20009921b4e */
[----:B------:R-:W-:Y:S01]  /*15c0*/  IMAD.X R15, R4, 0x1, R11, P5 ;  /* 0x00000001040f7824 */ /* 0x000fe200028e060b */
[----:B------:R-:W-:-:S02]  /*15d0*/  LOP3.LUT R4, R124, 0x100, RZ, 0xc0, !PT ;  /* 0x000001007c047812 */ /* 0x000fc400078ec0ff */
[----:B------:R1:W-:Y:S01]  /*15e0*/  LDGSTS.E.LTC128B.64 [R111+0x7180], desc[UR14][R8.64+0x180], P4 ;  /* 0x07180180086f7fae */ /* 0x0003e2000a121b4e */
[----:B------:R-:W-:Y:S02]  /*15f0*/  LOP3.LUT P3, RZ, R6, 0x8, RZ, 0xc0, !PT ;  /* 0x0000000806ff7812 */ /* 0x000fe4000786c0ff */
[----:B------:R-:W-:Y:S01]  /*1600*/  SHF.R.U32.HI R4, RZ, 0x5, R4 ;  /* 0x00000005ff047819 */ /* 0x000fe20000011604 */
[----:B------:R-:W0:Y:S01]  /*1610*/  LDGDEPBAR ;  /* 0x00000000000079af */ /* 0x000e220000000000 */
[----:B------:R-:W-:Y:S02]  /*1620*/  LOP3.LUT P4, RZ, R5, 0x8, RZ, 0xc0, !PT ;  /* 0x0000000805ff7812 */ /* 0x000fe4000788c0ff */
[----:B------:R-:W-:Y:S01]  /*1630*/  LOP3.LUT P5, RZ, R124, 0x8, RZ, 0xc0, !PT ;  /* 0x000000087cff7812 */ /* 0x000fe200078ac0ff */
[----:B------:R-:W-:Y:S01]  /*1640*/  LDGSTS.E.LTC128B.64 [R111+0x2000], desc[UR14][R14.64], P1 ;  /* 0x020000000e6f7fae */ /* 0x000fe20008921b4e */
[----:B------:R-:W-:Y:S02]  /*1650*/  ISETP.NE.U32.AND P1, PT, R4, RZ, PT ;  /* 0x000000ff0400720c */ /* 0x000fe40003f25070 */
[----:B------:R-:W-:Y:S01]  /*1660*/  LOP3.LUT R10, R124, 0x200, RZ, 0xc0, !PT ;  /* 0x000002007c0a7812 */ /* 0x000fe200078ec0ff */
[----:B------:R-:W-:Y:S01]  /*1670*/  LDGSTS.E.LTC128B.64 [R111+0x2080], desc[UR14][R14.64+0x80], P0 ;  /* 0x020800800e6f7fae */ /* 0x000fe20008121b4e */
[----:B------:R-:W-:-:S02]  /*1680*/  IADD3 R6, P0, R14, R86, RZ ;  /* 0x000000560e067210 */ /* 0x000fc40007f1e0ff */
[----:B------:R-:W-:Y:S01]  /*1690*/  SHF.R.U32.HI R10, RZ, 0x6, R10 ;  /* 0x00000006ff0a7819 */ /* 0x000fe2000001160a */
[----:B------:R-:W-:Y:S01]  /*16a0*/  LDGSTS.E.LTC128B.64 [R111+0x2100], desc[UR14][R14.64+0x100], P2 ;  /* 0x021001000e6f7fae */ /* 0x000fe20009121b4e */
[----:B------:R-:W-:Y:S01]  /*16b0*/  IADD3 R4, P2, -R68, UR4, RZ ;  /* 0x0000000444047c10 */ /* 0x000fe2000ff5e1ff */
[----:B------:R-:W-:Y:S02]  /*16c0*/  IMAD.X R7, R15, 0x1, R87, P0 ;  /* 0x000000010f077824 */ /* 0x000fe400000e0657 */
[----:B------:R2:W-:Y:S01]  /*16d0*/  LDGSTS.E.LTC128B.64 [R111+0x2180], desc[UR14][R14.64+0x180], P5 ;  /* 0x021801800e6f7fae */ /* 0x0005e2000a921b4e */
[----:B------:R-:W-:Y:S02]  /*16e0*/  IADD3.X R5, ~R69, UR5, RZ, P2, !PT ;  /* 0x0000000545057c10 */ /* 0x000fe400097fe5ff */
[----:B------:R-:W-:Y:S01]  /*16f0*/  IADD3 R4, P2, P0, R73, R84, R4 ;  /* 0x0000005449047210 */ /* 0x000fe2000785e004 */
[----:B------:R-:W-:Y:S01]  /*1700*/  LDGSTS.E.LTC128B.64 [R111+0x3000], desc[UR14][R6.64], P1 ;  /* 0x03000000066f7fae */ /* 0x000fe20008921b4e */
[----:B------:R-:W-:-:S02]  /*1710*/  ISETP.NE.U32.AND P5, PT, R10, RZ, PT ;  /* 0x000000ff0a00720c */ /* 0x000fc40003fa5070 */
[----:B-1----:R-:W-:Y:S02]  /*1720*/  LOP3.LUT R9, R124, 0x400, RZ, 0xc0, !PT ;  /* 0x000004007c097812 */ /* 0x002fe400078ec0ff */
[----:B------:R-:W-:Y:S02]  /*1730*/  IADD3.X R11, R0, R85, R5, P2, P0 ;  /* 0x00000055000b7210 */ /* 0x000fe400017e0405 */
[----:B------:R-:W-:Y:S02]  /*1740*/  SHF.R.U32.HI R9, RZ, 0x7, R9 ;  /* 0x00000007ff097819 */ /* 0x000fe40000011609 */
[----:B------:R-:W-:Y:S02]  /*1750*/  LOP3.LUT R5, R122, 0x100, RZ, 0xc0, !PT ;  /* 0x000001007a057812 */ /* 0x000fe400078ec0ff */
[----:B------:R-:W-:Y:S02]  /*1760*/  ISETP.NE.U32.AND P2, PT, R9, RZ, PT ;  /* 0x000000ff0900720c */ /* 0x000fe40003f45070 */
[----:B------:R-:W-:Y:S01]  /*1770*/  SHF.R.U32.HI R5, RZ, 0x5, R5 ;  /* 0x00000005ff057819 */ /* 0x000fe20000011605 */
[----:B------:R-:W-:Y:S01]  /*1780*/  LDGSTS.E.LTC128B.64 [R111+0x3080], desc[UR14][R6.64+0x80], P5 ;  /* 0x03080080066f7fae */ /* 0x000fe2000a921b4e */
[----:B------:R-:W-:-:S02]  /*1790*/  SHF.R.U32.HI R9, RZ, 0x5, R109 ;  /* 0x00000005ff097819 */ /* 0x000fc4000001166d */
[----:B------:R-:W-:Y:S02]  /*17a0*/  ISETP.NE.U32.AND P1, PT, R5, RZ, PT ;  /* 0x000000ff0500720c */ /* 0x000fe40003f25070 */
[----:B------:R-:W-:Y:S01]  /*17b0*/  LOP3.LUT R8, R124, 0x800, RZ, 0xc0, !PT ;  /* 0x000008007c087812 */ /* 0x000fe200078ec0ff */
[----:B------:R-:W1:Y:S01]  /*17c0*/  SHFL.IDX PT, R5, R9, RZ, 0x1f ;  /* 0x00001fff09057589 */ /* 0x000e6200000e0000 */
[----:B------:R-:W-:Y:S02]  /*17d0*/  IADD3 R10, P5, R4, R12, RZ ;  /* 0x0000000c040a7210 */ /* 0x000fe40007fbe0ff */
[----:B------:R-:W-:Y:S01]  /*17e0*/  SHF.R.U32.HI R8, RZ, 0x8, R8 ;  /* 0x00000008ff087819 */ /* 0x000fe20000011608 */
[----:B------:R-:W-:Y:S01]  /*17f0*/  LDGSTS.E.LTC128B.64 [R111+0x3100], desc[UR14][R6.64+0x100], P2 ;  /* 0x03100100066f7fae */ /* 0x000fe20009121b4e */
[----:B------:R-:W-:Y:S01]  /*1800*/  LOP3.LUT R4, R122, 0x400, RZ, 0xc0, !PT ;  /* 0x000004007a047812 */ /* 0x000fe200078ec0ff */
[----:B------:R-:W-:Y:S01]  /*1810*/  IMAD.X R11, R11, 0x1, R13, P5 ;  /* 0x000000010b0b7824 */ /* 0x000fe200028e060d */
[----:B------:R-:W-:-:S02]  /*1820*/  ISETP.NE.U32.AND P0, PT, R8, RZ, PT ;  /* 0x000000ff0800720c */ /* 0x000fc40003f05070 */
[----:B--2---:R-:W-:Y:S02]  /*1830*/  CS2R R14, SRZ ;  /* 0x00000000000e7805 */ /* 0x004fe4000001ff00 */
[C---:B------:R-:W-:Y:S02]  /*1840*/  LOP3.LUT R8, R122.reuse, 0x200, RZ, 0xc0, !PT ;  /* 0x000002007a087812 */ /* 0x040fe400078ec0ff */
[----:B------:R-:W-:Y:S02]  /*1850*/  CS2R R12, SRZ ;  /* 0x00000000000c7805 */ /* 0x000fe4000001ff00 */
[----:B------:R-:W-:Y:S02]  /*1860*/  SHF.R.U32.HI R4, RZ, 0x7, R4 ;  /* 0x00000007ff047819 */ /* 0x000fe40000011604 */
[----:B------:R-:W-:Y:S02]  /*1870*/  SHF.R.U32.HI R8, RZ, 0x6, R8 ;  /* 0x00000006ff087819 */ /* 0x000fe40000011608 */
[----:B------:R-:W-:-:S02]  /*1880*/  LOP3.LUT P5, RZ, R122, 0x8, RZ, 0xc0, !PT ;  /* 0x000000087aff7812 */ /* 0x000fc400078ac0ff */
[----:B------:R-:W-:Y:S02]  /*1890*/  ISETP.NE.U32.AND P2, PT, R8, RZ, PT ;  /* 0x000000ff0800720c */ /* 0x000fe40003f45070 */
[----:B------:R-:W-:Y:S01]  /*18a0*/  LOP3.LUT R8, R122, 0x800, RZ, 0xc0, !PT ;  /* 0x000008007a087812 */ /* 0x000fe200078ec0ff */
[----:B------:R2:W-:Y:S01]  /*18b0*/  LDGSTS.E.LTC128B.64 [R111+0x3180], desc[UR14][R6.64+0x180], P0 ;  /* 0x03180180066f7fae */ /* 0x0005e20008121b4e */
[----:B------:R-:W-:Y:S02]  /*18c0*/  ISETP.NE.U32.AND P0, PT, R4, RZ, PT ;  /* 0x000000ff0400720c */ /* 0x000fe40003f05070 */
[----:B------:R-:W-:Y:S01]  /*18d0*/  SHF.R.U32.HI R8, RZ, 0x8, R8 ;  /* 0x00000008ff087819 */ /* 0x000fe20000011608 */
[----:B------:R-:W-:Y:S01]  /*18e0*/  LDGSTS.E.LTC128B.64 [R111+0x8000], desc[UR14][R10.64], P6 ;  /* 0x080000000a6f7fae */ /* 0x000fe2000b121b4e */
[----:B-1----:R-:W-:Y:S02]  /*18f0*/  R2UR UR7, R5 ;  /* 0x00000000050772ca */ /* 0x002fe400000e0000 */
[----:B------:R-:W-:-:S02]  /*1900*/  CS2R R4, SRZ ;  /* 0x0000000000047805 */ /* 0x000fc4000001ff00 */
[----:B------:R-:W-:Y:S01]  /*1910*/  ISETP.NE.U32.AND P6, PT, R8, RZ, PT ;  /* 0x000000ff0800720c */ /* 0x000fe20003fc5070 */
[----:B------:R-:W-:Y:S01]  /*1920*/  LDGSTS.E.LTC128B.64 [R111+0x8080], desc[UR14][R10.64+0x80], P3 ;  /* 0x080800800a6f7fae */ /* 0x000fe20009921b4e */
[----:B------:R-:W-:Y:S02]  /*1930*/  IADD3 R90, P3, R10, R84, RZ ;  /* 0x000000540a5a7210 */ /* 0x000fe40007f7e0ff */
[----:B------:R-:W-:Y:S01]  /*1940*/  SHF.R.S32.HI R9, RZ, 0x1f, R88 ;  /* 0x0000001fff097819 */ /* 0x000fe20000011458 */
[----:B------:R-:W-:Y:S01]  /*1950*/  LDGSTS.E.LTC128B.64 [R111+0x8100], desc[UR14][R10.64+0x100], P4 ;  /* 0x081001000a6f7fae */ /* 0x000fe2000a121b4e */
[----:B------:R-:W-:Y:S01]  /*1960*/  ISETP.GE.AND P4, PT, R88, 0x10, PT ;  /* 0x000000105800780c */ /* 0x000fe20003f86270 */
[----:B------:R-:W-:Y:S01]  /*1970*/  IMAD.X R91, R11, 0x1, R85, P3 ;  /* 0x000000010b5b7824 */ /* 0x000fe200018e0655 */
[----:B------:R-:W-:Y:S01]  /*1980*/  IADD3 R126, P3, R6, UR8, RZ ;  /* 0x00000008067e7c10 */ /* 0x000fe2000ff7e0ff */
[----:B------:R1:W-:Y:S01]  /*1990*/  LDGSTS.E.LTC128B.64 [R111+0x8180], desc[UR14][R10.64+0x180], P5 ;  /* 0x081801800a6f7fae */ /* 0x0003e2000a921b4e */
[----:B------:R-:W-:Y:S01]  /*19a0*/  LEA.HI R88, R9, R88, RZ, 0x4 ;  /* 0x0000005809587211 */ /* 0x000fe200078f20ff */
[----:B------:R-:W-:Y:S01]  /*19b0*/  USHF.R.S32.HI UR17, URZ, 0x1f, UR7 ;  /* 0x0000001f3f117899 */ /* 0x000fe20008011407 */
[----:B------:R-:W-:Y:S01]  /*19c0*/  IADD3.X R127, R7, UR9, RZ, P3, !PT ;  /* 0x00000009077f7c10 */ /* 0x000fe20009ffe4ff */
[----:B------:R3:W-:Y:S01]  /*19d0*/  LDGSTS.E.LTC128B.64 [R111+0x9000], desc[UR14][R90.64], P1 ;  /* 0x090000005a6f7fae */ /* 0x0007e20008921b4e */
[----:B------:R-:W-:Y:S01]  /*19e0*/  CS2R R8, SRZ ;  /* 0x0000000000087805 */ /* 0x000fe2000001ff00 */
[----:B------:R-:W-:-:S02]  /*19f0*/  ULEA.HI UR17, UR17, UR7, URZ, 0x2 ;  /* 0x0000000711117291 */ /* 0x000fc4000f8f103f */
[----:B------:R3:W-:Y:S02]  /*1a00*/  LDGSTS.E.LTC128B.64 [R111+0x9080], desc[UR14][R90.64+0x80], P2 ;  /* 0x090800805a6f7fae */ /* 0x0007e40009121b4e */
[----:B------:R-:W-:Y:S01]  /*1a10*/  ULOP3.LUT UR8, UR17, 0xfffffffc, URZ, 0xc0, !UPT ;  /* 0xfffffffc11087892 */ /* 0x000fe2000f8ec03f */
[----:B--2---:R-:W-:Y:S01]  /*1a20*/  CS2R R6, SRZ ;  /* 0x0000000000067805 */ /* 0x004fe2000001ff00 */
[----:B------:R3:W-:Y:S01]  /*1a30*/  LDGSTS.E.LTC128B.64 [R111+0x9100], desc[UR14][R90.64+0x100], P0 ;  /* 0x091001005a6f7fae */ /* 0x0007e20008121b4e */
[----:B------:R-:W-:Y:S01]  /*1a40*/  USHF.R.S32.HI UR17, URZ, 0x2, UR17 ;  /* 0x000000023f117899 */ /* 0x000fe20008011411 */
[----:B------:R-:W-:Y:S01]  /*1a50*/  IADD3 R128, P0, R90, UR4, RZ ;  /* 0x000000045a807c10 */ /* 0x000fe2000ff1e0ff */
[----:B------:R-:W-:Y:S01]  /*1a60*/  UIADD3 UR8, UR7, -UR8, URZ ;  /* 0x8000000807087290 */ /* 0x000fe2000fffe03f */
[----:B------:R3:W-:Y:S01]  /*1a70*/  LDGSTS.E.LTC128B.64 [R111+0x9180], desc[UR14][R90.64+0x180], P6 ;  /* 0x091801805a6f7fae */ /* 0x0007e2000b121b4e */
[----:B------:R-:W-:Y:S01]  /*1a80*/  USHF.L.U32 UR18, UR17, 0xa, URZ ;  /* 0x0000000a11127899 */ /* 0x000fe2000800063f */
[----:B------:R-:W-:Y:S01]  /*1a90*/  IADD3.X R125, R91, UR5, RZ, P0, !PT ;  /* 0x000000055b7d7c10 */ /* 0x000fe200087fe4ff */
[----:B------:R-:W-:Y:S01]  /*1aa0*/  ULEA.HI UR16, UR8, UR8, URZ, 0x1 ;  /* 0x0000000808107291 */ /* 0x000fe2000f8f083f */
[----:B------:R-:W0:Y:S03]  /*1ab0*/  LDGDEPBAR ;  /* 0x00000000000079af */ /* 0x000e260000000000 */
[----:B------:R-:W-:-:S02]  /*1ac0*/  ULOP3.LUT UR7, UR16, 0xfffffffe, URZ, 0xc0, !UPT ;  /* 0xfffffffe10077892 */ /* 0x000fc4000f8ec03f */
[----:B------:R-:W-:Y:S02]  /*1ad0*/  USHF.R.S32.HI UR16, URZ, 0x1, UR16 ;  /* 0x000000013f107899 */ /* 0x000fe40008011410 */
[----:B------:R-:W-:Y:S01]  /*1ae0*/  UIADD3 UR7, UR8, -UR7, URZ ;  /* 0x8000000708077290 */ /* 0x000fe2000fffe03f */
[----:B-1----:R-:W-:Y:S01]  /*1af0*/  CS2R R10, SRZ ;  /* 0x00000000000a7805 */ /* 0x002fe2000001ff00 */
[----:B------:R-:W-:Y:S02]  /*1b00*/  ULEA UR8, UR16, UR18, 0x5 ;  /* 0x0000001210087291 */ /* 0x000fe4000f8e283f */
[----:B------:R-:W-:Y:S01]  /*1b10*/  ULEA UR18, UR7, UR18, 0x5 ;  /* 0x0000001207127291 */ /* 0x000fe2000f8e283f */
[----:B------:R-:W-:-:S04]  /*1b20*/  DEPBAR.LE SB0, 0x1 ;  /* 0x000080400000791a */ /* 0x000fc80000000000 */
[----:B------:R-:W-:Y:S06]  /*1b30*/  BAR.SYNC.DEFER_BLOCKING 0x0 ;  /* 0x0000000000007b1d */ /* 0x000fec0000010000 */
[----:B------:R-:W-:Y:S05]  /*1b40*/  @!P4 BRA `(.L_x_3) ;  /* 0x000000140040c947 */ /* 0x000fea0003800000 */
[----:B------:R-:W-:Y:S01]  /*1b50*/  IADD3 R54, P2, R80, R79, RZ ;  /* 0x0000004f50367210 */ /* 0x000fe20007f5e0ff */
[----:B------:R-:W-:Y:S01]  /*1b60*/  USHF.L.U32 UR9, UR4, 0x1, URZ ;  /* 0x0000000104097899 */ /* 0x000fe2000800063f */
[----:B------:R-:W-:Y:S01]  /*1b70*/  LOP3.LUT R55, R109, 0x1f, RZ, 0xc0, !PT ;  /* 0x0000001f6d377812 */ /* 0x000fe200078ec0ff */
[----:B------:R-:W-:Y:S01]  /*1b80*/  USHF.L.U64.HI UR4, UR4, 0x1, UR5 ;  /* 0x0000000104047899 */ /* 0x000fe20008010205 */
[----:B------:R-:W-:Y:S01]  /*1b90*/  IADD3 R73, P1, R73, R78, RZ ;  /* 0x0000004e49497210 */ /* 0x000fe20007f3e0ff */
[----:B------:R-:W-:Y:S01]  /*1ba0*/  IMAD.X R75, R76, 0x1, R75, P2 ;  /* 0x000000014c4b7824 */ /* 0x000fe200010e064b */
[----:B------:R-:W-:Y:S01]  /*1bb0*/  SHF.R.U32.HI R76, RZ, 0x3, R55 ;  /* 0x00000003ff4c7819 */ /* 0x000fe20000011637 */
[----:B------:R-:W-:Y:S01]  /*1bc0*/  USHF.L.U32 UR5, UR18, 0x3, URZ ;  /* 0x0000000312057899 */ /* 0x000fe2000800063f */
[----:B------:R-:W-:Y:S01]  /*1bd0*/  IADD3 R107, P3, P2, R70, UR9, -R68 ;  /* 0x00000009466b7c10 */ /* 0x000fe2000fa7e844 */
[----:B------:R-:W-:Y:S01]  /*1be0*/  IMAD.X R117, R0, 0x1, R74, P1 ;  /* 0x0000000100757824 */ /* 0x000fe200008e064a */
[C---:B------:R-:W-:Y:S01]  /*1bf0*/  LOP3.LUT R55, R76.reuse, 0x7, R109, 0x78, !PT ;  /* 0x000000074c377812 */ /* 0x040fe200078e786d */
[----:B------:R-:W1:Y:S01]  /*1c00*/  LDC R87, c[0x0][0x23c] ;  /* 0x00008f00ff577b82 */ /* 0x000e620000000800 */
[----:B------:R-:W-:Y:S01]  /*1c10*/  IADD3.X R108, R71, UR4, ~R69, P3, P2 ;  /* 0x00000004476c7c10 */ /* 0x000fe20009fe4c45 */
[----:B------:R-:W-:Y:S01]  /*1c20*/  IMAD R69, R75, UR10, RZ ;  /* 0x0000000a4b457c24 */ /* 0x000fe2000f8e02ff */
[----:B------:R-:W-:Y:S01]  /*1c30*/  IADD3 R89, P0, R89, R77, RZ ;  /* 0x0000004d59597210 */ /* 0x000fe20007f1e0ff */
[----:B------:R-:W-:Y:S01]  /*1c40*/  IMAD R75, R75, UR12, RZ ;  /* 0x0000000c4b4b7c24 */ /* 0x000fe2000f8e02ff */
[----:B------:R-:W-:Y:S01]  /*1c50*/  USHF.L.U32 UR4, UR8, 0x3, URZ ;  /* 0x0000000308047899 */ /* 0x000fe2000800063f */
[----:B------:R-:W-:Y:S01]  /*1c60*/  IMAD R0, R76, 0x20, R55 ;  /* 0x000000204c007824 */ /* 0x000fe200078e0237 */
[----:B------:R-:W-:Y:S01]  /*1c70*/  SHF.L.U64.HI R55, R92, 0x3, R93 ;  /* 0x000000035c377819 */ /* 0x000fe2000001025d */
[----:B------:R-:W-:Y:S01]  /*1c80*/  IMAD R68, R54, UR11, R69 ;  /* 0x0000000b36447c24 */ /* 0x000fe2000f8e0245 */
[----:B------:R-:W-:Y:S01]  /*1c90*/  SHF.L.U64.HI R71, R82, 0x3, R83 ;  /* 0x0000000352477819 */ /* 0x000fe20000010253 */
[----:B------:R-:W-:Y:S01]  /*1ca0*/  IMAD.WIDE.U32 R76, R54, UR10, RZ ;  /* 0x0000000a364c7c25 */ /* 0x000fe2000f8e00ff */
[----:B------:R-:W-:Y:S01]  /*1cb0*/  LEA R0, R0, UR6, 0x4 ;  /* 0x0000000600007c11 */ /* 0x000fe2000f8e20ff */
[----:B------:R-:W-:Y:S01]  /*1cc0*/  ULDC.64 UR8, c[0x0][0x240] ;  /* 0x0000900000087ab9 */ /* 0x000fe20000000a00 */
[----:B------:R-:W2:Y:S01]  /*1cd0*/  LDC.64 R104, c[0x0][0x238] ;  /* 0x00008e00ff687b82 */ /* 0x000ea20000000a00 */
[----:B------:R-:W-:Y:S01]  /*1ce0*/  IMAD.SHL.U32 R69, R92, 0x8, RZ ;  /* 0x000000085c457824 */ /* 0x000fe200078e00ff */
[----:B------:R-:W-:Y:S01]  /*1cf0*/  USHF.L.U32 UR6, UR8, 0x1, URZ ;  /* 0x0000000108067899 */ /* 0x000fe2000800063f */
[C---:B---3--:R-:W-:Y:S01]  /*1d00*/  IMAD R90, R54.reuse, UR13, R75 ;  /* 0x0000000d365a7c24 */ /* 0x048fe2000f8e024b */
[----:B------:R-:W-:Y:S01]  /*1d10*/  USHF.L.U64.HI UR9, UR8, 0x1, UR9 ;  /* 0x0000000108097899 */ /* 0x000fe20008010209 */
[----:B------:R-:W-:Y:S01]  /*1d20*/  IMAD.WIDE.U32 R74, R54, UR12, RZ ;  /* 0x0000000c364a7c25 */ /* 0x000fe2000f8e00ff */
[----:B------:R-:W-:Y:S01]  /*1d30*/  LEA R130, P1, R76, R69, 0x3 ;  /* 0x000000454c827211 */ /* 0x000fe200078218ff */
[----:B------:R-:W-:Y:S01]  /*1d40*/  UMOV UR11, 0x2 ;  /* 0x00000002000b7882 */ /* 0x000fe20000000000 */
[----:B------:R-:W-:Y:S01]  /*1d50*/  IADD3 R69, P2, R92, R76, RZ ;  /* 0x0000004c5c457210 */ /* 0x000fe20007f5e0ff */
[----:B------:R-:W-:Y:S01]  /*1d60*/  IMAD.SHL.U32 R54, R82, 0x8, RZ ;  /* 0x0000000852367824 */ /* 0x000fe200078e00ff */
[----:B------:R-:W3:Y:S01]  /*1d70*/  LDC.64 R102, c[0x0][0x240] ;  /* 0x00009000ff667b82 */ /* 0x000ee20000000a00 */
[----:B------:R-:W-:Y:S01]  /*1d80*/  IMAD.IADD R68, R77, 0x1, R68 ;  /* 0x000000014d447824 */ /* 0x000fe200078e0244 */
[----:B------:R-:W-:Y:S01]  /*1d90*/  SHF.R.S32.HI R88, RZ, 0x4, R88 ;  /* 0x00000004ff587819 */ /* 0x000fe20000011458 */
[----:B------:R-:W-:Y:S01]  /*1da0*/  IMAD.X R113, R72, 0x1, R113, P0 ;  /* 0x0000000148717824 */ /* 0x000fe200000e0671 */
[----:B------:R-:W-:Y:S01]  /*1db0*/  LEA R134, P0, R74, R54, 0x3 ;  /* 0x000000364a867211 */ /* 0x000fe200078018ff */
[----:B------:R-:W-:Y:S01]  /*1dc0*/  IMAD.IADD R90, R75, 0x1, R90 ;  /* 0x000000014b5a7824 */ /* 0x000fe200078e025a */
[--C-:B------:R-:W-:Y:S01]  /*1dd0*/  LEA.HI.X R131, R76, R55, R68.reuse, 0x3, P1 ;  /* 0x000000374c837211 */ /* 0x100fe200008f1c44 */
[----:B------:R-:W-:Y:S01]  /*1de0*/  IMAD.X R68, R93, 0x1, R68, P2 ;  /* 0x000000015d447824 */ /* 0x000fe200010e0644 */
[----:B------:R-:W4:Y:S01]  /*1df0*/  LDC.64 R54, c[0x0][0x248] ;  /* 0x00009200ff367b82 */ /* 0x000f220000000a00 */
[----:B------:R-:W-:Y:S01]  /*1e00*/  IADD3 R91, P1, R82, R74, RZ ;  /* 0x0000004a525b7210 */ /* 0x000fe20007f3e0ff */
[----:B------:R-:W-:Y:S01]  /*1e10*/  IMAD.SHL.U32 R132, R69, 0x8, RZ ;  /* 0x0000000845847824 */ /* 0x000fe200078e00ff */
[--C-:B------:R-:W-:Y:S01]  /*1e20*/  LEA.HI.X R135, R74, R71, R90.reuse, 0x3, P0 ;  /* 0x000000474a877211 */ /* 0x100fe200000f1c5a */
[----:B------:R2:W2:Y:S01]  /*1e30*/  LDS.128 R76, [R0+UR4+0x6080] ;  /* 0x00608004004c7984 */ /* 0x0004a20008000c00 */
[C---:B------:R-:W-:Y:S01]  /*1e40*/  LEA R106, P0, R84.reuse, R73, 0x1 ;  /* 0x00000049546a7211 */ /* 0x040fe200078008ff */
[----:B------:R-:W-:Y:S01]  /*1e50*/  IMAD.X R90, R83, 0x1, R90, P1 ;  /* 0x00000001535a7824 */ /* 0x000fe200008e065a */
[----:B------:R-:W-:Y:S01]  /*1e60*/  SHF.L.U64.HI R133, R69, 0x3, R68 ;  /* 0x0000000345857819 */ /* 0x000fe20000010244 */
[----:B------:R2:W2:Y:S01]  /*1e70*/  LDS.128 R80, [R0+UR5+0x80] ;  /* 0x0000800500507984 */ /* 0x0004a20008000c00 */
[----:B------:R-:W2:Y:S01]  /*1e80*/  LDC.64 R100, c[0x0][0x258] ;  /* 0x00009600ff647b82 */ /* 0x000ea20000000a00 */
[C---:B------:R-:W-:Y:S01]  /*1e90*/  LEA.HI.X R117, R84.reuse, R117, R85, 0x1, P0 ;  /* 0x0000007554757211 */ /* 0x040fe200000f0c55 */
[C---:B------:R-:W-:Y:S01]  /*1ea0*/  IMAD.SHL.U32 R136, R91.reuse, 0x8, RZ ;  /* 0x000000085b887824 */ /* 0x040fe200078e00ff */
[----:B------:R2:W2:Y:S01]  /*1eb0*/  LDS.128 R68, [R0+UR5] ;  /* 0x0000000500447984 */ /* 0x0004a20008000c00 */
[----:B------:R-:W-:Y:S01]  /*1ec0*/  SHF.L.U64.HI R137, R91, 0x3, R90 ;  /* 0x000000035b897819 */ /* 0x000fe2000001025a */
[----:B------:R-:W-:Y:S01]  /*1ed0*/  IMAD.WIDE.U32 R130, R84, 0x3, R130 ;  /* 0x0000000354827825 */ /* 0x000fe200078e0082 */
[----:B------:R-:W-:Y:S01]  /*1ee0*/  LEA R114, P0, R86, R89, 0x1 ;  /* 0x0000005956727211 */ /* 0x000fe200078008ff */
[----:B------:R2:W2:Y:S01]  /*1ef0*/  LDS.128 R72, [R0+UR4+0x6000] ;  /* 0x0060000400487984 */ /* 0x0004a20008000c00 */
[----:B------:R-:W-:Y:S01]  /*1f00*/  UMOV UR12, 0x4000 ;  /* 0x00004000000c7882 */ /* 0x000fe20000000000 */
[----:B------:R-:W-:Y:S01]  /*1f10*/  IMAD.WIDE.U32 R132, R84, 0x3, R132 ;  /* 0x0000000354847825 */ /* 0x000fe200078e0084 */
[----:B-1----:R-:W-:-:S02]  /*1f20*/  LEA.HI.X R113, R86, R113, R87, 0x1, P0 ;  /* 0x0000007156717211 */ /* 0x002fc400000f0c57 */
[----:B------:R-:W-:Y:S01]  /*1f30*/  ISETP.NE.AND P0, PT, R88, 0x2, PT ;  /* 0x000000025800780c */ /* 0x000fe20003f05270 */
[----:B------:R-:W-:Y:S01]  /*1f40*/  IMAD.WIDE.U32 R134, R86, 0x3, R134 ;  /* 0x0000000356867825 */ /* 0x000fe200078e0086 */
[----:B----4-:R-:W-:Y:S01]  /*1f50*/  IADD3 R123, P2, P1, R2, UR6, -R54 ;  /* 0x00000006027b7c10 */ /* 0x010fe2000f95e836 */
[----:B------:R-:W-:Y:S02]  /*1f60*/  UMOV UR6, 0xffffc000 ;  /* 0xffffc00000067882 */ /* 0x000fe40000000000 */
[----:B------:R-:W-:Y:S01]  /*1f70*/  IMAD.WIDE.U32 R136, R86, 0x3, R136 ;  /* 0x0000000356887825 */ /* 0x000fe200078e0088 */
[----:B------:R-:W-:Y:S02]  /*1f80*/  SEL R124, R124, RZ, P0 ;  /* 0x000000ff7c7c7207 */ /* 0x000fe40000000000 */
[----:B------:R-:W-:Y:S01]  /*1f90*/  IADD3.X R118, R3, UR9, ~R55, P2, P1 ;  /* 0x0000000903767c10 */ /* 0x000fe200097e2c37 */
[----:B------:R-:W-:Y:S01]  /*1fa0*/  IMAD R85, R85, 0x3, RZ ;  /* 0x0000000355557824 */ /* 0x000fe200078e02ff */
[----:B------:R-:W1:Y:S01]  /*1fb0*/  LDC.64 R2, c[0x0][0x260] ;  /* 0x00009800ff027b82 */ /* 0x000e620000000a00 */
[----:B------:R-:W-:Y:S01]  /*1fc0*/  IMAD R87, R87, 0x3, RZ ;  /* 0x0000000357577824 */ /* 0x000fe200078e02ff */
[----:B------:R-:W-:Y:S01]  /*1fd0*/  CS2R R54, SRZ ;  /* 0x0000000000367805 */ /* 0x000fe2000001ff00 */
[----:B------:R-:W-:Y:S01]  /*1fe0*/  VIADD R120, R88, 0xffffffff ;  /* 0xffffffff58787836 */ /* 0x000fe20000000000 */
[----:B------:R-:W-:Y:S01]  /*1ff0*/  SEL R122, R122, RZ, P0 ;  /* 0x000000ff7a7a7207 */ /* 0x000fe20000000000 */
[----:B------:R-:W-:Y:S01]  /*2000*/  IMAD.IADD R119, R85, 0x1, R131 ;  /* 0x0000000155777824 */ /* 0x000fe200078e0283 */
[----:B------:R-:W-:Y:S01]  /*2010*/  UMOV UR9, URZ ;  /* 0x0000003f00097c82 */ /* 0x000fe20008000000 */
[----:B------:R-:W-:-:S02]  /*2020*/  IMAD.IADD R115, R87, 0x1, R135 ;  /* 0x0000000157737824 */ /* 0x000fc400078e0287 */
[----:B------:R-:W-:Y:S02]  /*2030*/  IMAD.IADD R121, R133, 0x1, R85 ;  /* 0x0000000185797824 */ /* 0x000fe400078e0255 */
[----:B--23--:R-:W-:-:S07]  /*2040*/  IMAD.IADD R116, R137, 0x1, R87 ;  /* 0x0000000189747824 */ /* 0x00cfce00078e0257 */
.L_x_4:
[----:B------:R-:W-:-:S04]  /*2050*/  DEPBAR.LE SB5, 0xc ;  /* 0x0000d3000000791a */ /* 0x000fc80000000000 */
[C---:B-1----:R-:W5:Y:S01]  /*2060*/  DMMA.8x8x4 R4, R68.reuse, R72, R4 ;  /* 0x000000484404723f */ /* 0x042f620000000004 */
[----:B--2---:R-:W-:Y:S01]  /*2070*/  LDS.128 R84, [R0+UR5+0x800] ;  /* 0x0008000500547984 */ /* 0x004fe20008000c00 */
[----:B------:R-:W-:Y:S02]  /*2080*/  UIADD3 UR9, UR9, 0x1, URZ ;  /* 0x0000000109097890 */ /* 0x000fe4000fffe03f */
[----:B------:R-:W-:Y:S01]  /*2090*/  IADD3 R140, P1, R107, R106, RZ ;  /* 0x0000006a6b8c7210 */ /* 0x000fe20007f3e0ff */
[----:B------:R-:W-:Y:S01]  /*20a0*/  IMAD.MOV.U32 R129, RZ, RZ, R125 ;  /* 0x000000ffff817224 */ /* 0x000fe200078e007d */
[----:B------:R-:W-:Y:S01]  /*20b0*/  LOP3.LUT P3, RZ, R124, 0x1, RZ, 0xc0, !PT ;  /* 0x000000017cff7812 */ /* 0x000fe2000786c0ff */
[----:B------:R-:W-:Y:S01]  /*20c0*/  VIADD R125, R111, UR12 ;  /* 0x0000000c6f7d7c36 */ /* 0x000fe20008000000 */
[----:B------:R-:W-:Y:S01]  /*20d0*/  IADD3 R142, P0, R123, R114, RZ ;  /* 0x000000727b8e7210 */ /* 0x000fe20007f1e0ff */
[----:B------:R-:W2:Y:S01]  /*20e0*/  LDS.128 R88, [R0+UR4+0x6800] ;  /* 0x0068000400587984 */ /* 0x000ea20008000c00 */
[----:B------:R-:W-:Y:S01]  /*20f0*/  IMAD.X R141, R108, 0x1, R117, P1 ;  /* 0x000000016c8d7824 */ /* 0x000fe200008e0675 */
[----:B------:R-:W-:Y:S01]  /*2100*/  LOP3.LUT P2, RZ, R122, 0x1, RZ, 0xc0, !PT ;  /* 0x000000017aff7812 */ /* 0x000fe2000784c0ff */
[----:B------:R-:W-:Y:S01]  /*2110*/  UISETP.NE.AND UP0, UPT, UR9, 0x3, UPT ;  /* 0x000000030900788c */ /* 0x000fe2000bf05270 */
[----:B------:R-:W-:Y:S01]  /*2120*/  IMAD.X R143, R118, 0x1, R113, P0 ;  /* 0x00000001768f7824 */ /* 0x000fe200000e0671 */
[----:B------:R-:W-:Y:S01]  /*2130*/  LOP3.LUT R139, R124, 0x2, RZ, 0xc0, !PT ;  /* 0x000000027c8b7812 */ /* 0x000fe200078ec0ff */
[----:B------:R-:W-:Y:S01]  /*2140*/  UIADD3 UR11, UR11, 0x1, URZ ;  /* 0x000000010b0b7890 */ /* 0x000fe2000fffe03f */
[C---:B------:R-:W5:Y:S01]  /*2150*/  DMMA.8x8x4 R8, R68.reuse, R74, R8 ;  /* 0x0000004a4408723f */ /* 0x040f620000000008 */
[----:B------:R-:W2:Y:S01]  /*2160*/  LDS.128 R92, [R0+UR4+0x6880] ;  /* 0x00688004005c7984 */ /* 0x000ea20008000c00 */
[----:B------:R-:W-:Y:S02]  /*2170*/  USEL UR8, UR6, 0x2000, !UP0 ;  /* 0x0000200006087887 */ /* 0x000fe4000c000000 */
[----:B------:R-:W-:Y:S01]  /*2180*/  SHF.R.U32.HI R139, RZ, 0x1, R139 ;  /* 0x00000001ff8b7819 */ /* 0x000fe2000001168b */
[----:B------:R-:W-:Y:S01]  /*2190*/  UISETP.NE.AND UP1, UPT, UR11, 0x3, UPT ;  /* 0x000000030b00788c */ /* 0x000fe2000bf25270 */
[C---:B------:R-:W-:Y:S01]  /*21a0*/  LOP3.LUT R138, R122.reuse, 0x2, RZ, 0xc0, !PT ;  /* 0x000000027a8a7812 */ /* 0x040fe200078ec0ff */
[----:B------:R-:W-:Y:S01]  /*21b0*/  UIADD3 UR10, UR12, -0x4000, URZ ;  /* 0xffffc0000c0a7890 */ /* 0x000fe2000fffe03f */
[----:B------:R-:W-:Y:S01]  /*21c0*/  ISETP.NE.U32.AND P1, PT, R139, RZ, PT ;  /* 0x000000ff8b00720c */ /* 0x000fe20003f25070 */
[----:B------:R-:W3:Y:S01]  /*21d0*/  LDS.128 R96, [R0+UR5+0x880] ;  /* 0x0008800500607984 */ /* 0x000ee20008000c00 */
[----:B------:R-:W-:Y:S01]  /*21e0*/  SHF.R.U32.HI R138, RZ, 0x1, R138 ;  /* 0x00000001ff8a7819 */ /* 0x000fe2000001168a */
[----:B------:R-:W-:Y:S01]  /*21f0*/  USEL UR11, UR11, URZ, UP1 ;  /* 0x0000003f0b0b7287 */ /* 0x000fe20008800000 */
[----:B------:R-:W-:Y:S01]  /*2200*/  LOP3.LUT R139, R122, 0x4, RZ, 0xc0, !PT ;  /* 0x000000047a8b7812 */ /* 0x000fe200078ec0ff */
[----:B------:R-:W-:Y:S01]  /*2210*/  USEL UR9, UR9, URZ, UP0 ;  /* 0x0000003f09097287 */ /* 0x000fe20008000000 */
[----:B------:R-:W-:Y:S02]  /*2220*/  ISETP.NE.U32.AND P0, PT, R138, RZ, PT ;  /* 0x000000ff8a00720c */ /* 0x000fe40003f05070 */
[C---:B------:R-:W5:Y:S01]  /*2230*/  DMMA.8x8x4 R12, R68.reuse, R76, R12 ;  /* 0x0000004c440c723f */ /* 0x040f62000000000c */
[----:B------:R-:W-:Y:S01]  /*2240*/  @!PT LDS RZ, [RZ] ;  /* 0x00000000fffff984 */ /* 0x000fe20000000800 */
[----:B------:R-:W-:Y:S01]  /*2250*/  @!PT LDS RZ, [RZ] ;  /* 0x00000000fffff984 */ /* 0x000fe20000000800 */
[----:B------:R-:W-:Y:S01]  /*2260*/  @!PT LDS RZ, [RZ] ;  /* 0x00000000fffff984 */ /* 0x000fe20000000800 */
[----:B------:R4:W-:Y:S01]  /*2270*/  @P3 LDGSTS.E.LTC128B.64 [R125], desc[UR14][R142.64] ;  /* 0x000000008e7d3fae */ /* 0x0009e2000b921b4e */
[----:B------:R-:W-:Y:S02]  /*2280*/  @UP1 UIADD3 UR10, UR12, 0x2000, URZ ;  /* 0x000020000c0a1890 */ /* 0x000fe4000fffe03f */
[----:B------:R-:W-:Y:S02]  /*2290*/  SHF.R.U32.HI R139, RZ, 0x2, R139 ;  /* 0x00000002ff8b7819 */ /* 0x000fe4000001168b */
[----:B------:R-:W-:Y:S01]  /*22a0*/  LOP3.LUT R138, R122, 0x8, RZ, 0xc0, !PT ;  /* 0x000000087a8a7812 */ /* 0x000fe200078ec0ff */
[----:B------:R-:W-:Y:S01]  /*22b0*/  @P1 LDGSTS.E.LTC128B.64 [R125+0x80], desc[UR14][R126.64+0x80] ;  /* 0x000800807e7d1fae */ /* 0x000fe2000b921b4e */
[----:B------:R-:W-:Y:S01]  /*22c0*/  ISETP.NE.U32.AND P3, PT, R139, RZ, PT ;  /* 0x000000ff8b00720c */ /* 0x000fe20003f65070 */
[----:B------:R-:W-:Y:S01]  /*22d0*/  UMOV UR12, UR10 ;  /* 0x0000000a000c7c82 */ /* 0x000fe20008000000 */
[C---:B------:R-:W-:Y:S02]  /*22e0*/  IADD3 R144, P1, R123.reuse, R134, RZ ;  /* 0x000000867b907210 */ /* 0x040fe40007f3e0ff */
[----:B------:R-:W-:Y:S01]  /*22f0*/  SHF.R.U32.HI R138, RZ, 0x3, R138 ;  /* 0x00000003ff8a7819 */ /* 0x000fe2000001168a */
[----:B------:R1:W-:Y:S01]  /*2300*/  @P2 LDGSTS.E.LTC128B.64 [R125+0x6000], desc[UR14][R140.64] ;  /* 0x060000008c7d2fae */ /* 0x0003e2000b921b4e */
[----:B------:R-:W-:Y:S01]  /*2310*/  LOP3.LUT R139, R124, 0x100, RZ, 0xc0, !PT ;  /* 0x000001007c8b7812 */ /* 0x000fe200078ec0ff */
[----:B------:R-:W-:Y:S01]  /*2320*/  IMAD.X R145, R118, 0x1, R115, P1 ;  /* 0x0000000176917824 */ /* 0x000fe200008e0673 */
[-C--:B------:R-:W5:Y:S03]  /*2330*/  DMMA.8x8x4 R16, R68, R78.reuse, R16 ;  /* 0x0000004e4410723f */ /* 0x080f660000000010 */
[----:B------:R-:W-:Y:S01]  /*2340*/  @P0 LDGSTS.E.LTC128B.64 [R125+0x6080], desc[UR14][R128.64+0x80] ;  /* 0x06080080807d0fae */ /* 0x000fe2000b921b4e */
[----:B------:R-:W-:Y:S02]  /*2350*/  ISETP.NE.U32.AND P2, PT, R138, RZ, PT ;  /* 0x000000ff8a00720c */ /* 0x000fe40003f45070 */
[----:B------:R-:W-:Y:S02]  /*2360*/  IADD3 R146, P1, R123, R136, RZ ;  /* 0x000000887b927210 */ /* 0x000fe40007f3e0ff */
[----:B------:R-:W-:Y:S02]  /*2370*/  SHF.R.U32.HI R139, RZ, 0x8, R139 ;  /* 0x00000008ff8b7819 */ /* 0x000fe4000001168b */
[----:B------:R-:W-:Y:S01]  /*2380*/  LOP3.LUT R138, R122, 0x100, RZ, 0xc0, !PT ;  /* 0x000001007a8a7812 */ /* 0x000fe200078ec0ff */
[----:B------:R-:W-:Y:S01]  /*2390*/  IMAD.X R147, R118, 0x1, R116, P1 ;  /* 0x0000000176937824 */ /* 0x000fe200008e0674 */
[----:B------:R-:W-:Y:S04]  /*23a0*/  DEPBAR.LE SB5, 0xc ;  /* 0x0000d3000000791a */ /* 0x000fe80000000000 */
[C---:B------:R-:W5:Y:S04]  /*23b0*/  DMMA.8x8x4 R20, R70.reuse, R78, R20 ;  /* 0x0000004e4614723f */ /* 0x040f680000000014 */
[----:B----4-:R-:W-:Y:S02]  /*23c0*/  IADD3 R142, P0, R107, R130, RZ ;  /* 0x000000826b8e7210 */ /* 0x010fe40007f1e0ff */
[----:B------:R-:W-:Y:S03]  /*23d0*/  SHF.R.U32.HI R138, RZ, 0x8, R138 ;  /* 0x00000008ff8a7819 */ /* 0x000fe6000001168a */
[----:B------:R-:W-:Y:S01]  /*23e0*/  IMAD.X R143, R108, 0x1, R119, P0 ;  /* 0x000000016c8f7824 */ /* 0x000fe200000e0677 */
[----:B------:R-:W-:Y:S02]  /*23f0*/  ISETP.NE.U32.AND P0, PT, R139, RZ, PT ;  /* 0x000000ff8b00720c */ /* 0x000fe40003f05070 */
[C---:B------:R-:W-:Y:S02]  /*2400*/  LOP3.LUT R139, R124.reuse, 0x400, RZ, 0xc0, !PT ;  /* 0x000004007c8b7812 */ /* 0x040fe400078ec0ff */
[C---:B-1----:R-:W-:Y:S02]  /*2410*/  LOP3.LUT R141, R124.reuse, 0x4, RZ, 0xc0, !PT ;  /* 0x000000047c8d7812 */ /* 0x042fe400078ec0ff */
[----:B------:R-:W-:Y:S01]  /*2420*/  SHF.R.U32.HI R139, RZ, 0xa, R139 ;  /* 0x0000000aff8b7819 */ /* 0x000fe2000001168b */
[C---:B------:R-:W5:Y:S03]  /*2430*/  DMMA.8x8x4 R24, R70.reuse, R76, R24 ;  /* 0x0000004c4618723f */ /* 0x040f660000000018 */
[----:B------:R-:W-:Y:S02]  /*2440*/  SHF.R.U32.HI R141, RZ, 0x2, R141 ;  /* 0x00000002ff8d7819 */ /* 0x000fe4000001168d */
[C---:B------:R-:W-:Y:S02]  /*2450*/  LOP3.LUT R140, R124.reuse, 0x8, RZ, 0xc0, !PT ;  /* 0x000000087c8c7812 */ /* 0x040fe400078ec0ff */
[----:B------:R-:W-:Y:S02]  /*2460*/  ISETP.NE.U32.AND P5, PT, R141, RZ, PT ;  /* 0x000000ff8d00720c */ /* 0x000fe40003fa5070 */
[----:B------:R-:W-:Y:S02]  /*2470*/  SHF.R.U32.HI R140, RZ, 0x3, R140 ;  /* 0x00000003ff8c7819 */ /* 0x000fe4000001168c */
[----:B------:R-:W-:Y:S02]  /*2480*/  LOP3.LUT R141, R124, 0x200, RZ, 0xc0, !PT ;  /* 0x000002007c8d7812 */ /* 0x000fe400078ec0ff */
[----:B------:R-:W-:Y:S03]  /*2490*/  ISETP.NE.U32.AND P4, PT, R140, RZ, PT ;  /* 0x000000ff8c00720c */ /* 0x000fe60003f85070 */
[C---:B------:R-:W5:Y:S04]  /*24a0*/  DMMA.8x8x4 R28, R70.reuse, R74, R28 ;  /* 0x0000004a461c723f */ /* 0x040f68000000001c */
[----:B------:R-:W-:Y:S02]  /*24b0*/  SHF.R.U32.HI R141, RZ, 0x9, R141 ;  /* 0x00000009ff8d7819 */ /* 0x000fe4000001168d */
[----:B------:R-:W-:Y:S02]  /*24c0*/  LOP3.LUT R140, R122, 0x200, RZ, 0xc0, !PT ;  /* 0x000002007a8c7812 */ /* 0x000fe400078ec0ff */
[----:B------:R-:W-:Y:S02]  /*24d0*/  ISETP.NE.U32.AND P6, PT, R141, RZ, PT ;  /* 0x000000ff8d00720c */ /* 0x000fe40003fc5070 */
[----:B------:R-:W-:Y:S06]  /*24e0*/  SHF.R.U32.HI R140, RZ, 0x9, R140 ;  /* 0x00000009ff8c7819 */ /* 0x000fec000001168c */
[-C--:B------:R1:W5:Y:S02]  /*24f0*/  DMMA.8x8x4 R32, R70, R72.reuse, R32 ;  /* 0x000000484620723f */ /* 0x0803640000000020 */
[----:B-1----:R-:W-:Y:S01]  /*2500*/  LDS.128 R68, [R0+UR5+0x1000] ;  /* 0x0010000500447984 */ /* 0x002fe20008000c00 */
[----:B------:R-:W-:Y:S11]  /*2510*/  DEPBAR.LE SB5, 0xc ;  /* 0x0000d3000000791a */ /* 0x000ff60000000000 */
[----:B------:R-:W-:Y:S02]  /*2520*/  @!UPT UIADD3 URZ, URZ, URZ, URZ ;  /* 0x0000003f3f3ff290 */ /* 0x000fe4000fffe03f */
[C---:B------:R-:W5:Y:S11]  /*2530*/  DMMA.8x8x4 R36, R80.reuse, R72, R36 ;  /* 0x000000485024723f */ /* 0x040f760000000024 */
[----:B------:R-:W-:Y:S05]  /*2540*/  @!UPT UIADD3 URZ, URZ, URZ, URZ ;  /* 0x0000003f3f3ff290 */ /* 0x000fea000fffe03f */
[C---:B------:R-:W5:Y:S11]  /*2550*/  DMMA.8x8x4 R40, R80.reuse, R74, R40 ;  /* 0x0000004a5028723f */ /* 0x040f760000000028 */
[----:B------:R-:W-:Y:S05]  /*2560*/  @!UPT UIADD3 URZ, URZ, URZ, URZ ;  /* 0x0000003f3f3ff290 */ /* 0x000fea000fffe03f */
[C---:B------:R-:W5:Y:S11]  /*2570*/  DMMA.8x8x4 R44, R80.reuse, R76, R44 ;  /* 0x0000004c502c723f */ /* 0x040f76000000002c */
[----:B------:R-:W-:Y:S05]  /*2580*/  @!UPT UIADD3 URZ, URZ, URZ, URZ ;  /* 0x0000003f3f3ff290 */ /* 0x000fea000fffe03f */
[-C--:B------:R-:W5:Y:S01]  /*2590*/  DMMA.8x8x4 R48, R80, R78.reuse, R48 ;  /* 0x0000004e5030723f */ /* 0x080f620000000030 */
[----:B------:R-:W-:Y:S11]  /*25a0*/  DEPBAR.LE SB5, 0xc ;  /* 0x0000d3000000791a */ /* 0x000ff60000000000 */
[----:B------:R-:W-:Y:S04]  /*25b0*/  @!UPT UIADD3 URZ, URZ, URZ, URZ ;  /* 0x0000003f3f3ff290 */ /* 0x000fe8000fffe03f */
[C---:B------:R-:W5:Y:S11]  /*25c0*/  DMMA.8x8x4 R52, R82.reuse, R78, R52 ;  /* 0x0000004e5234723f */ /* 0x040f760000000034 */
[----:B------:R-:W-:Y:S05]  /*25d0*/  @!UPT UIADD3 URZ, URZ, URZ, URZ ;  /* 0x0000003f3f3ff290 */ /* 0x000fea000fffe03f */
[C---:B------:R1:W5:Y:S02]  /*25e0*/  DMMA.8x8x4 R56, R82.reuse, R76, R56 ;  /* 0x0000004c5238723f */ /* 0x0403640000000038 */
[----:B-1----:R-:W-:Y:S11]  /*25f0*/  LDS.128 R76, [R0+UR4+0x7080] ;  /* 0x00708004004c7984 */ /* 0x002ff60008000c00 */
[----:B------:R-:W-:Y:S03]  /*2600*/  @!UPT UIADD3 URZ, URZ, URZ, URZ ;  /* 0x0000003f3f3ff290 */ /* 0x000fe6000fffe03f */
[C---:B------:R-:W5:Y:S11]  /*2610*/  DMMA.8x8x4 R60, R82.reuse, R74, R60 ;  /* 0x0000004a523c723f */ /* 0x040f76000000003c */
[----:B------:R-:W-:Y:S05]  /*2620*/  @!UPT UIADD3 URZ, URZ, URZ, URZ ;  /* 0x0000003f3f3ff290 */ /* 0x000fea000fffe03f */
[----:B------:R1:W5:Y:S02]  /*2630*/  DMMA.8x8x4 R64, R82, R72, R64 ;  /* 0x000000485240723f */ /* 0x0003640000000040 */
[----:B-1----:R-:W1:Y:S08]  /*2640*/  LDS.128 R72, [R0+UR4+0x7000] ;  /* 0x0070000400487984 */ /* 0x002e700008000c00 */
[----:B------:R-:W4:Y:S01]  /*2650*/  LDS.128 R80, [R0+UR5+0x1080] ;  /* 0x0010800500507984 */ /* 0x000f220008000c00 */
[----:B------:R-:W-:-:S05]  /*2660*/  DEPBAR.LE SB5, 0xc ;  /* 0x0000d3000000791a */ /* 0x000fca0000000000 */
[C---:B--2---:R-:W5:Y:S02]  /*2670*/  DMMA.8x8x4 R4, R84.reuse, R88, R4 ;  /* 0x000000585404723f */ /* 0x044f640000000004 */
[----:B------:R-:W-:Y:S01]  /*2680*/  @!PT LDS RZ, [RZ] ;  /* 0x00000000fffff984 */ /* 0x000fe20000000800 */
[----:B------:R-:W-:Y:S01]  /*2690*/  @!PT LDS RZ, [RZ] ;  /* 0x00000000fffff984 */ /* 0x000fe20000000800 */
[----:B------:R-:W-:Y:S01]  /*26a0*/  @!PT LDS RZ, [RZ] ;  /* 0x00000000fffff984 */ /* 0x000fe20000000800 */
[----:B------:R-:W-:Y:S02]  /*26b0*/  @P5 LDGSTS.E.LTC128B.64 [R125+0x100], desc[UR14][R126.64+0x100] ;  /* 0x001001007e7d5fae */ /* 0x000fe4000b921b4e */
[----:B------:R-:W-:Y:S02]  /*26c0*/  ISETP.NE.U32.AND P5, PT, R138, RZ, PT ;  /* 0x000000ff8a00720c */ /* 0x000fe40003fa5070 */
[----:B------:R-:W-:Y:S02]  /*26d0*/  LOP3.LUT R138, R124, 0x800, RZ, 0xc0, !PT ;  /* 0x000008007c8a7812 */ /* 0x000fe400078ec0ff */
[----:B------:R2:W-:Y:S01]  /*26e0*/  @P4 LDGSTS.E.LTC128B.64 [R125+0x180], desc[UR14][R126.64+0x180] ;  /* 0x001801807e7d4fae */ /* 0x0005e2000b921b4e */
[----:B------:R-:W-:Y:S02]  /*26f0*/  ISETP.NE.U32.AND P4, PT, R140, RZ, PT ;  /* 0x000000ff8c00720c */ /* 0x000fe40003f85070 */
[----:B------:R-:W-:Y:S05]  /*2700*/  SHF.R.U32.HI R138, RZ, 0xb, R138 ;  /* 0x0000000bff8a7819 */ /* 0x000fea000001168a */
[C---:B------:R-:W5:Y:S01]  /*2710*/  DMMA.8x8x4 R8, R84.reuse, R90, R8 ;  /* 0x0000005a5408723f */ /* 0x040f620000000008 */
[----:B------:R-:W-:Y:S02]  /*2720*/  @P3 LDGSTS.E.LTC128B.64 [R125+0x6100], desc[UR14][R128.64+0x100] ;  /* 0x06100100807d3fae */ /* 0x000fe4000b921b4e */
[----:B------:R-:W-:Y:S02]  /*2730*/  ISETP.NE.U32.AND P3, PT, R139, RZ, PT ;  /* 0x000000ff8b00720c */ /* 0x000fe40003f65070 */
[----:B------:R-:W-:Y:S02]  /*2740*/  LOP3.LUT R139, R122, 0x400, RZ, 0xc0, !PT ;  /* 0x000004007a8b7812 */ /* 0x000fe400078ec0ff */
[----:B------:R4:W-:Y:S01]  /*2750*/  @P2 LDGSTS.E.LTC128B.64 [R125+0x6180], desc[UR14][R128.64+0x180] ;  /* 0x06180180807d2fae */ /* 0x0009e2000b921b4e */
[----:B------:R-:W-:Y:S02]  /*2760*/  ISETP.NE.U32.AND P2, PT, R138, RZ, PT ;  /* 0x000000ff8a00720c */ /* 0x000fe40003f45070 */
[----:B------:R-:W-:Y:S02]  /*2770*/  SHF.R.U32.HI R139, RZ, 0xa, R139 ;  /* 0x0000000aff8b7819 */ /* 0x000fe4000001168b */
[----:B------:R-:W-:Y:S02]  /*2780*/  LOP3.LUT R138, R122, 0x800, RZ, 0xc0, !PT ;  /* 0x000008007a8a7812 */ /* 0x000fe400078ec0ff */
[----:B------:R-:W-:Y:S02]  /*2790*/  ISETP.NE.U32.AND P1, PT, R139, RZ, PT ;  /* 0x000000ff8b00720c */ /* 0x000fe40003f25070 */
[C---:B------:R-:W5:Y:S04]  /*27a0*/  DMMA.8x8x4 R12, R84.reuse, R92, R12 ;  /* 0x0000005c540c723f */ /* 0x040f68000000000c */
[----:B------:R-:W-:Y:S11]  /*27b0*/  SHF.R.U32.HI R138, RZ, 0xb, R138 ;  /* 0x0000000bff8a7819 */ /* 0x000ff6000001168a */
[----:B------:R-:W-:Y:S01]  /*27c0*/  @!UPT UIADD3 URZ, URZ, URZ, URZ ;  /* 0x0000003f3f3ff290 */ /* 0x000fe2000fffe03f */
[-C--:B------:R-:W5:Y:S01]  /*27d0*/  DMMA.8x8x4 R16, R84, R94.reuse, R16 ;  /* 0x0000005e5410723f */ /* 0x080f620000000010 */
[----:B------:R-:W-:Y:S11]  /*27e0*/  DEPBAR.LE SB5, 0xc ;  /* 0x0000d3000000791a */ /* 0x000ff60000000000 */
[----:B------:R-:W-:Y:S04]  /*27f0*/  @!UPT UIADD3 URZ, URZ, URZ, URZ ;  /* 0x0000003f3f3ff290 */ /* 0x000fe8000fffe03f */
[C---:B------:R-:W5:Y:S11]  /*2800*/  DMMA.8x8x4 R20, R86.reuse, R94, R20 ;  /* 0x0000005e5614723f */ /* 0x040f760000000014 */
[----:B------:R-:W-:Y:S05]  /*2810*/  @!UPT UIADD3 URZ, URZ, URZ, URZ ;  /* 0x0000003f3f3ff290 */ /* 0x000fea000fffe03f */
[C---:B------:R-:W5:Y:S11]  /*2820*/  DMMA.8x8x4 R24, R86.reuse, R92, R24 ;  /* 0x0000005c5618723f */ /* 0x040f760000000018 */
[----:B------:R-:W-:Y:S05]  /*2830*/  @!UPT UIADD3 URZ, URZ, URZ, URZ ;  /* 0x0000003f3f3ff290 */ /* 0x000fea000fffe03f */
[C---:B------:R-:W5:Y:S11]  /*2840*/  DMMA.8x8x4 R28, R86.reuse, R90, R28 ;  /* 0x0000005a561c723f */ /* 0x040f76000000001c */
[----:B------:R-:W-:Y:S05]  /*2850*/  @!UPT UIADD3 URZ, URZ, URZ, URZ ;  /* 0x0000003f3f3ff290 */ /* 0x000fea000fffe03f */
[-C--:B--2---:R2:W5:Y:S02]  /*2860*/  DMMA.8x8x4 R32, R86, R88.reuse, R32 ;  /* 0x000000585620723f */ /* 0x0845640000000020 */
[----:B--2---:R-:W-:Y:S01]  /*2870*/  LDS.128 R84, [R0+UR5+0x1800] ;  /* 0x0018000500547984 */ /* 0x004fe20008000c00 */
[----:B------:R-:W-:Y:S11]  /*2880*/  DEPBAR.LE SB5, 0xc ;  /* 0x0000d3000000791a */ /* 0x000ff60000000000 */
[----:B------:R-:W-:Y:S02]  /*2890*/  @!UPT UIADD3 URZ, URZ, URZ, URZ ;  /* 0x0000003f3f3ff290 */ /* 0x000fe4000fffe03f */
[C---:B---3--:R-:W5:Y:S11]  /*28a0*/  DMMA.8x8x4 R36, R96.reuse, R88, R36 ;  /* 0x000000586024723f */ /* 0x048f760000000024 */
        /* <DEDUP_REMOVED lines=11> */
[----:B--2---:R-:W-:Y:S11]  /*2960*/  LDS.128 R92, [R0+UR4+0x7880] ;  /* 0x00788004005c7984 */ /* 0x004ff60008000c00 */
[----:B------:R-:W-:Y:S03]  /*2970*/  @!UPT UIADD3 URZ, URZ, URZ, URZ ;  /* 0x0000003f3f3ff290 */ /* 0x000fe6000fffe03f */
[C---:B------:R-:W5:Y:S11]  /*2980*/  DMMA.8x8x4 R60, R98.reuse, R90, R60 ;  /* 0x0000005a623c723f */ /* 0x040f76000000003c */
[----:B------:R-:W-:Y:S05]  /*2990*/  @!UPT UIADD3 URZ, URZ, URZ, URZ ;  /* 0x0000003f3f3ff290 */ /* 0x000fea000fffe03f */
[----:B------:R2:W5:Y:S02]  /*29a0*/  DMMA.8x8x4 R64, R98, R88, R64 ;  /* 0x000000586240723f */ /* 0x0005640000000040 */
[----:B--2---:R-:W2:Y:S01]  /*29b0*/  LDS.128 R88, [R0+UR4+0x7800] ;  /* 0x0078000400587984 */ /* 0x004ea20008000c00 */
[----:B------:R-:W-:Y:S07]  /*29c0*/  UIADD3 UR4, UR8, UR4, URZ ;  /* 0x0000000408047290 */ /* 0x000fee000fffe03f */
[----:B------:R-:W3:Y:S01]  /*29d0*/  LDS.128 R96, [R0+UR5+0x1880] ;  /* 0x0018800500607984 */ /* 0x000ee20008000c00 */
[----:B------:R-:W-:Y:S01]  /*29e0*/  UIADD3 UR5, UR8, UR5, URZ ;  /* 0x0000000508057290 */ /* 0x000fe2000fffe03f */
[----:B------:R-:W-:-:S04]  /*29f0*/  DEPBAR.LE SB5, 0xc ;  /* 0x0000d3000000791a */ /* 0x000fc80000000000 */
[C---:B-1----:R-:W5:Y:S02]  /*2a00*/  DMMA.8x8x4 R4, R68.reuse, R72, R4 ;  /* 0x000000484404723f */ /* 0x042f640000000004 */
[----:B------:R-:W-:Y:S01]  /*2a10*/  @!PT LDS RZ, [RZ] ;  /* 0x00000000fffff984 */ /* 0x000fe20000000800 */
[----:B------:R-:W-:Y:S01]  /*2a20*/  @!PT LDS RZ, [RZ] ;  /* 0x00000000fffff984 */ /* 0x000fe20000000800 */
[----:B------:R-:W-:Y:S01]  /*2a30*/  @!PT LDS RZ, [RZ] ;  /* 0x00000000fffff984 */ /* 0x000fe20000000800 */
[----:B------:R-:W-:Y:S02]  /*2a40*/  @P0 LDGSTS.E.LTC128B.64 [R125+0x1000], desc[UR14][R144.64] ;  /* 0x01000000907d0fae */ /* 0x000fe4000b921b4e */
[----:B------:R-:W-:Y:S04]  /*2a50*/  IADD3 R148, P0, R107, R132, RZ ;  /* 0x000000846b947210 */ /* 0x000fe80007f1e0ff */
[----:B------:R-:W-:Y:S01]  /*2a60*/  @P6 LDGSTS.E.LTC128B.64 [R125+0x1080], desc[UR14][R146.64+0x80] ;  /* 0x01080080927d6fae */ /* 0x000fe2000b921b4e */
[----:B------:R-:W-:Y:S01]  /*2a70*/  IMAD.X R149, R108, 0x1, R121, P0 ;  /* 0x000000016c957824 */ /* 0x000fe200000e0679 */
[----:B------:R-:W-:Y:S06]  /*2a80*/  ISETP.NE.U32.AND P0, PT, R138, RZ, PT ;  /* 0x000000ff8a00720c */ /* 0x000fec0003f05070 */
[C---:B------:R-:W5:Y:S01]  /*2a90*/  DMMA.8x8x4 R8, R68.reuse, R74, R8 ;  /* 0x0000004a4408723f */ /* 0x040f620000000008 */
[----:B------:R-:W-:Y:S06]  /*2aa0*/  @P5 LDGSTS.E.LTC128B.64 [R125+0x7000], desc[UR14][R142.64] ;  /* 0x070000008e7d5fae */ /* 0x000fec000b921b4e */
[----:B------:R-:W-:Y:S06]  /*2ab0*/  @P4 LDGSTS.E.LTC128B.64 [R125+0x7080], desc[UR14][R148.64+0x80] ;  /* 0x07080080947d4fae */ /* 0x000fec000b921b4e */
[----:B------:R-:W-:Y:S01]  /*2ac0*/  @P3 LDGSTS.E.LTC128B.64 [R125+0x1100], desc[UR14][R146.64+0x100] ;  /* 0x01100100927d3fae */ /* 0x000fe2000b921b4e */
[----:B------:R-:W-:Y:S02]  /*2ad0*/  IADD3 R141, P3, R126, R104, RZ ;  /* 0x000000687e8d7210 */ /* 0x000fe40007f7e0ff */
[C---:B------:R-:W5:Y:S03]  /*2ae0*/  DMMA.8x8x4 R12, R68.reuse, R76, R12 ;  /* 0x0000004c440c723f */ /* 0x040f66000000000c */
[----:B------:R-:W-:Y:S01]  /*2af0*/  @P2 LDGSTS.E.LTC128B.64 [R125+0x1180], desc[UR14][R146.64+0x180] ;  /* 0x01180180927d2fae */ /* 0x000fe2000b921b4e */
[----:B------:R-:W-:Y:S04]  /*2b00*/  IADD3 R126, P2, R141, R102, RZ ;  /* 0x000000668d7e7210 */ /* 0x000fe80007f5e0ff */
[----:B------:R-:W-:Y:S01]  /*2b10*/  IADD3.X R127, R103, R127, R105, P2, P3 ;  /* 0x0000007f677f7210 */ /* 0x000fe200017e6469 */
[----:B------:R-:W-:Y:S01]  /*2b20*/  @P1 LDGSTS.E.LTC128B.64 [R125+0x7100], desc[UR14][R148.64+0x100] ;  /* 0x07100100947d1fae */ /* 0x000fe2000b921b4e */
[-C--:B------:R-:W-:Y:S02]  /*2b30*/  IADD3 R139, P1, R128, R100.reuse, RZ ;  /* 0x00000064808b7210 */ /* 0x080fe40007f3e0ff */
[----:B------:R-:W-:Y:S04]  /*2b40*/  IADD3 R107, P3, P2, R107, R100, R2 ;  /* 0x000000646b6b7210 */ /* 0x000fe80007a7e002 */
[-C--:B------:R-:W5:Y:S01]  /*2b50*/  DMMA.8x8x4 R16, R68, R78.reuse, R16 ;  /* 0x0000004e4410723f */ /* 0x080f620000000010 */
[----:B------:R1:W-:Y:S03]  /*2b60*/  @P0 LDGSTS.E.LTC128B.64 [R125+0x7180], desc[UR14][R148.64+0x180] ;  /* 0x07180180947d0fae */ /* 0x0003e6000b921b4e */
[----:B----4-:R-:W-:Y:S02]  /*2b70*/  IADD3 R128, P0, R139, R2, RZ ;  /* 0x000000028b807210 */ /* 0x010fe40007f1e0ff */
[----:B------:R-:W-:Y:S01]  /*2b80*/  IADD3.X R108, R108, R101, R3, P3, P2 ;  /* 0x000000656c6c7210 */ /* 0x000fe20001fe4403 */
[----:B------:R-:W0:Y:S01]  /*2b90*/  LDGDEPBAR ;  /* 0x00000000000079af */ /* 0x000e220000000000 */
[----:B------:R-:W-:Y:S08]  /*2ba0*/  DEPBAR.LE SB5, 0xc ;  /* 0x0000d3000000791a */ /* 0x000ff00000000000 */
[C---:B------:R-:W5:Y:S11]  /*2bb0*/  DMMA.8x8x4 R20, R70.reuse, R78, R20 ;  /* 0x0000004e4614723f */ /* 0x040f760000000014 */
[----:B------:R-:W-:Y:S05]  /*2bc0*/  @!UPT UIADD3 URZ, URZ, URZ, URZ ;  /* 0x0000003f3f3ff290 */ /* 0x000fea000fffe03f */
[C---:B------:R-:W5:Y:S01]  /*2bd0*/  DMMA.8x8x4 R24, R70.reuse, R76, R24 ;  /* 0x0000004c4618723f */ /* 0x040f620000000018 */
[----:B------:R-:W-:Y:S04]  /*2be0*/  DEPBAR.LE SB0, 0x1 ;  /* 0x000080400000791a */ /* 0x000fe80000000000 */
[----:B------:R-:W-:Y:S01]  /*2bf0*/  BAR.SYNC.DEFER_BLOCKING 0x0 ;  /* 0x0000000000007b1d */ /* 0x000fe20000010000 */
[----:B-1----:R-:W-:Y:S02]  /*2c00*/  IADD3.X R125, R3, R129, R101, P0, P1 ;  /* 0x00000081037d7210 */ /* 0x002fe400007e2465 */
[C---:B------:R-:W-:Y:S01]  /*2c10*/  ISETP.NE.AND P0, PT, R120.reuse, 0x2, PT ;  /* 0x000000027800780c */ /* 0x040fe20003f05270 */
[----:B------:R-:W-:Y:S03]  /*2c20*/  VIADD R120, R120, 0xffffffff ;  /* 0xffffffff78787836 */ /* 0x000fe60000000000 */
[----:B------:R-:W-:Y:S04]  /*2c30*/  SEL R124, R124, RZ, P0 ;  /* 0x000000ff7c7c7207 */ /* 0x000fe80000000000 */
[C---:B------:R-:W5:Y:S04]  /*2c40*/  DMMA.8x8x4 R28, R70.reuse, R74, R28 ;  /* 0x0000004a461c723f */ /* 0x040f68000000001c */
[----:B------:R-:W-:Y:S02]  /*2c50*/  ISETP.GT.AND P4, PT, R120, -0x1, PT ;  /* 0xffffffff7800780c */ /* 0x000fe40003f84270 */
[----:B------:R-:W-:Y:S02]  /*2c60*/  SEL R122, R122, RZ, P0 ;  /* 0x000000ff7a7a7207 */ /* 0x000fe40000000000 */
[----:B------:R-:W-:Y:S04]  /*2c70*/  IADD3 R123, P1, P0, R123, R104, R102 ;  /* 0x000000687b7b7210 */ /* 0x000fe8000783e066 */
[----:B------:R-:W-:Y:S04]  /*2c80*/  IADD3.X R118, R118, R105, R103, P1, P0 ;  /* 0x0000006976767210 */ /* 0x000fe80000fe0467 */
[-C--:B------:R1:W5:Y:S02]  /*2c90*/  DMMA.8x8x4 R32, R70, R72.reuse, R32 ;  /* 0x000000484620723f */ /* 0x0803640000000020 */
[----:B-1----:R1:W1:Y:S01]  /*2ca0*/  LDS.128 R68, [R0+UR5] ;  /* 0x0000000500447984 */ /* 0x0022620008000c00 */
        /* <DEDUP_REMOVED lines=14> */
[----:B----4-:R1:W1:Y:S11]  /*2d90*/  LDS.128 R76, [R0+UR4+0x6080] ;  /* 0x00608004004c7984 */ /* 0x0102760008000c00 */
[----:B------:R-:W-:Y:S03]  /*2da0*/  @!UPT UIADD3 URZ, URZ, URZ, URZ ;  /* 0x0000003f3f3ff290 */ /* 0x000fe6000fffe03f */
[C---:B------:R-:W5:Y:S11]  /*2db0*/  DMMA.8x8x4 R60, R82.reuse, R74, R60 ;  /* 0x0000004a523c723f */ /* 0x040f76000000003c */
[----:B------:R-:W-:Y:S05]  /*2dc0*/  @!UPT UIADD3 URZ, URZ, URZ, URZ ;  /* 0x0000003f3f3ff290 */ /* 0x000fea000fffe03f */
[----:B------:R4:W5:Y:S02]  /*2dd0*/  DMMA.8x8x4 R64, R82, R72, R64 ;  /* 0x000000485240723f */ /* 0x0009640000000040 */
[----:B----4-:R1:W1:Y:S08]  /*2de0*/  LDS.128 R80, [R0+UR5+0x80] ;  /* 0x0000800500507984 */ /* 0x0102700008000c00 */
[----:B------:R1:W1:Y:S01]  /*2df0*/  LDS.128 R72, [R0+UR4+0x6000] ;  /* 0x0060000400487984 */ /* 0x0002620008000c00 */
[----:B------:R-:W-:-:S05]  /*2e00*/  DEPBAR.LE SB5, 0xc ;  /* 0x0000d3000000791a */ /* 0x000fca0000000000 */
[C---:B--2---:R2:W5:Y:S11]  /*2e10*/  DMMA.8x8x4 R4, R84.reuse, R88, R4 ;  /* 0x000000585404723f */ /* 0x0445760000000004 */
[----:B------:R-:W-:Y:S05]  /*2e20*/  @!UPT UIADD3 URZ, URZ, URZ, URZ ;  /* 0x0000003f3f3ff290 */ /* 0x000fea000fffe03f */
[C---:B------:R2:W5:Y:S11]  /*2e30*/  DMMA.8x8x4 R8, R84.reuse, R90, R8 ;  /* 0x0000005a5408723f */ /* 0x0405760000000008 */
[----:B------:R-:W-:Y:S05]  /*2e40*/  @!UPT UIADD3 URZ, URZ, URZ, URZ ;  /* 0x0000003f3f3ff290 */ /* 0x000fea000fffe03f */
[C---:B------:R2:W5:Y:S11]  /*2e50*/  DMMA.8x8x4 R12, R84.reuse, R92, R12 ;  /* 0x0000005c540c723f */ /* 0x040576000000000c */
[----:B------:R-:W-:Y:S05]  /*2e60*/  @!UPT UIADD3 URZ, URZ, URZ, URZ ;  /* 0x0000003f3f3ff290 */ /* 0x000fea000fffe03f */
[-C--:B------:R2:W5:Y:S01]  /*2e70*/  DMMA.8x8x4 R16, R84, R94.reuse, R16 ;  /* 0x0000005e5410723f */ /* 0x0805620000000010 */
[----:B------:R-:W-:Y:S11]  /*2e80*/  DEPBAR.LE SB5, 0xc ;  /* 0x0000d3000000791a */ /* 0x000ff60000000000 */
[----:B------:R-:W-:Y:S04]  /*2e90*/  @!UPT UIADD3 URZ, URZ, URZ, URZ ;  /* 0x0000003f3f3ff290 */ /* 0x000fe8000fffe03f */
[C---:B------:R2:W5:Y:S11]  /*2ea0*/  DMMA.8x8x4 R20, R86.reuse, R94, R20 ;  /* 0x0000005e5614723f */ /* 0x0405760000000014 */
        /* <DEDUP_REMOVED lines=8> */
[C---:B---3--:R2:W5:Y:S11]  /*2f30*/  DMMA.8x8x4 R36, R96.reuse, R88, R36 ;  /* 0x000000586024723f */ /* 0x0485760000000024 */
        /* <DEDUP_REMOVED lines=14> */
[----:B------:R2:W5:Y:S01]  /*3020*/  DMMA.8x8x4 R64, R98, R88, R64 ;  /* 0x000000586240723f */ /* 0x0005620000000040 */
[----:B------:R-:W-:Y:S03]  /*3030*/  @!UPT UIADD3 URZ, URZ, URZ, URZ ;  /* 0x0000003f3f3ff290 */ /* 0x000fe6000fffe03f */
[----:B------:R-:W-:Y:S11]  /*3040*/  @P4 BRA `(.L_x_4) ;  /* 0xfffffff000004947 */ /* 0x000ff6000383ffff */
.L_x_3:
[----:B------:R-:W0:Y:S01]  /*3050*/  LDGDEPBAR ;  /* 0x00000000000079af */ /* 0x000e220000000000 */
[----:B------:R-:W-:Y:S02]  /*3060*/  ULDC.64 UR4, c[0x0][0x310] ;  /* 0x0000c40000047ab9 */ /* 0x000fe40000000a00 */
[----:B------:R-:W-:Y:S01]  /*3070*/  ISETP.NE.U32.AND P0, PT, RZ, UR4, PT ;  /* 0x00000004ff007c0c */ /* 0x000fe2000bf05070 */
[----:B------:R-:W0:Y:S03]  /*3080*/  LDGDEPBAR ;  /* 0x00000000000079af */ /* 0x000e260000000000 */
[----:B------:R-:W-:Y:S01]  /*3090*/  ISETP.NE.AND.EX P0, PT, RZ, UR5, PT, P0 ;  /* 0x00000005ff007c0c */ /* 0x000fe2000bf05300 */
[----:B------:R-:W-:-:S04]  /*30a0*/  DEPBAR.LE SB0, 0x0 ;  /* 0x000080000000791a */ /* 0x000fc80000000000 */
[----:B------:R-:W-:Y:S08]  /*30b0*/  BAR.SYNC.DEFER_BLOCKING 0x0 ;  /* 0x0000000000007b1d */ /* 0x000ff00000010000 */
[----:B------:R-:W-:Y:S05]  /*30c0*/  @!P0 BRA `(.L_x_5) ;  /* 0x00000000001c8947 */ /* 0x000fea0003800000 */
[----:B------:R-:W4:Y:S02]  /*30d0*/  LDC.64 R116, c[0x0][0x310] ;  /* 0x0000c400ff747b82 */ /* 0x000f240000000a00 */
[----:B----4-:R-:W4:Y:S02]  /*30e0*/  LDG.E.64 R116, desc[UR14][R116.64] ;  /* 0x0000000e74747981 */ /* 0x010f24000c1e1b00 */
[----:B----4-:R-:W-:-:S04]  /*30f0*/  ISETP.NE.U32.AND P0, PT, R116, RZ, PT ;  /* 0x000000ff7400720c */ /* 0x010fc80003f05070 */
[----:B------:R-:W-:-:S13]  /*3100*/  ISETP.NE.AND.EX P0, PT, R117, RZ, PT, P0 ;  /* 0x000000ff7500720c */ /* 0x000fda0003f05300 */
[----:B------:R-:W-:Y:S05]  /*3110*/  @!P0 BRA `(.L_x_5) ;  /* 0x0000000000088947 */ /* 0x000fea0003800000 */
[----:B------:R-:W4:Y:S01]  /*3120*/  LD.E.64 R116, desc[UR14][R116.64] ;  /* 0x0000000e74747980 */ /* 0x000f22000c101b00 */
[----:B------:R-:W-:Y:S05]  /*3130*/  BRA `(.L_x_6) ;  /* 0x00000000001c7947 */ /* 0x000fea0003800000 */
.L_x_5:
[----:B------:R-:W-:Y:S01]  /*3140*/  ULDC.64 UR4, c[0x0][0x300] ;  /* 0x0000c00000047ab9 */ /* 0x000fe20000000a00 */
[----:B------:R-:W1:Y:S01]  /*3150*/  LDC.64 R116, c[0x0][0x2f0] ;  /* 0x0000bc00ff747b82 */ /* 0x000e620000000a00 */
[----:B------:R-:W-:-:S04]  /*3160*/  ISETP.NE.U32.AND P0, PT, RZ, UR4, PT ;  /* 0x00000004ff007c0c */ /* 0x000fc8000bf05070 */
[----:B------:R-:W-:-:S13]  /*3170*/  ISETP.NE.AND.EX P0, PT, RZ, UR5, PT, P0 ;  /* 0x00000005ff007c0c */ /* 0x000fda000bf05300 */
[----:B------:R-:W-:Y:S05]  /*3180*/  @!P0 BRA `(.L_x_6) ;  /* 0x0000000000088947 */ /* 0x000fea0003800000 */
[----:B-1----:R-:W1:Y:S02]  /*3190*/  LDC.64 R116, c[0x0][0x300] ;  /* 0x0000c000ff747b82 */ /* 0x002e640000000a00 */
[----:B-1----:R-:W4:Y:S02]  /*31a0*/  LDG.E.64 R116, desc[UR14][R116.64] ;  /* 0x0000000e74747981 */ /* 0x002f24000c1e1b00 */
.L_x_6:
[----:B------:R-:W-:Y:S02]  /*31b0*/  ULDC.64 UR4, c[0x0][0x318] ;  /* 0x0000c60000047ab9 */ /* 0x000fe40000000a00 */
[----:B------:R-:W-:-:S04]  /*31c0*/  ISETP.NE.U32.AND P0, PT, RZ, UR4, PT ;  /* 0x00000004ff007c0c */ /* 0x000fc8000bf05070 */
[----:B------:R-:W-:-:S13]  /*31d0*/  ISETP.NE.AND.EX P0, PT, RZ, UR5, PT, P0 ;  /* 0x00000005ff007c0c */ /* 0x000fda000bf05300 */
[----:B------:R-:W-:Y:S05]  /*31e0*/  @!P0 BRA `(.L_x_7) ;  /* 0x00000000001c8947 */ /* 0x000fea0003800000 */
[----:B------:R-:W2:Y:S02]  /*31f0*/  LDC.64 R114, c[0x0][0x318] ;  /* 0x0000c600ff727b82 */ /* 0x000ea40000000a00 */
[----:B--2---:R-:W2:Y:S02]  /*3200*/  LDG.E.64 R114, desc[UR14][R114.64] ;  /* 0x0000000e72727981 */ /* 0x004ea4000c1e1b00 */
[----:B--2---:R-:W-:-:S04]  /*3210*/  ISETP.NE.U32.AND P0, PT, R114, RZ, PT ;  /* 0x000000ff7200720c */ /* 0x004fc80003f05070 */
[----:B------:R-:W-:-:S13]  /*3220*/  ISETP.NE.AND.EX P0, PT, R115, RZ, PT, P0 ;  /* 0x000000ff7300720c */ /* 0x000fda0003f05300 */
[----:B------:R-:W-:Y:S05]  /*3230*/  @!P0 BRA `(.L_x_7) ;  /* 0x0000000000088947 */ /* 0x000fea0003800000 */
[----:B------:R-:W4:Y:S01]  /*3240*/  LD.E.64 R114, desc[UR14][R114.64] ;  /* 0x0000000e72727980 */ /* 0x000f22000c101b00 */
[----:B------:R-:W-:Y:S05]  /*3250*/  BRA `(.L_x_8) ;  /* 0x00000000001c7947 */ /* 0x000fea0003800000 */
.L_x_7:
[----:B------:R-:W-:Y:S01]  /*3260*/  ULDC.64 UR4, c[0x0][0x308] ;  /* 0x0000c20000047ab9 */ /* 0x000fe20000000a00 */
[----:B------:R-:W1:Y:S01]  /*3270*/  LDC.64 R114, c[0x0][0x2f8] ;  /* 0x0000be00ff727b82 */ /* 0x000e620000000a00 */
[----:B------:R-:W-:-:S04]  /*3280*/  ISETP.NE.U32.AND P0, PT, RZ, UR4, PT ;  /* 0x00000004ff007c0c */ /* 0x000fc8000bf05070 */
[----:B------:R-:W-:-:S13]  /*3290*/  ISETP.NE.AND.EX P0, PT, RZ, UR5, PT, P0 ;  /* 0x00000005ff007c0c */ /* 0x000fda000bf05300 */
[----:B------:R-:W-:Y:S05]  /*32a0*/  @!P0 BRA `(.L_x_8) ;  /* 0x0000000000088947 */ /* 0x000fea0003800000 */
[----:B-1----:R-:W1:Y:S02]  /*32b0*/  LDC.64 R114, c[0x0][0x308] ;  /* 0x0000c200ff727b82 */ /* 0x002e640000000a00 */
[----:B-1----:R-:W4:Y:S02]  /*32c0*/  LDG.E.64 R114, desc[UR14][R114.64] ;  /* 0x0000000e72727981 */ /* 0x002f24000c1e1b00 */
.L_x_8:
[----:B------:R-:W2:Y:S01]  /*32d0*/  S2R R2, SR_CTAID.X ;  /* 0x0000000000027919 */ /* 0x000ea20000002500 */
[----:B-1----:R-:W1:Y:S01]  /*32e0*/  LDC R0, c[0x0][0x320] ;  /* 0x0000c800ff007b82 */ /* 0x002e620000000800 */
[----:B------:R-:W-:-:S07]  /*32f0*/  ULDC UR4, c[0x0][0x21c] ;  /* 0x0000870000047ab9 */ /* 0x000fce0000000800 */
[----:B------:R-:W2:Y:S08]  /*3300*/  LDC R75, c[0x0][0x228] ;  /* 0x00008a00ff4b7b82 */ /* 0x000eb00000000800 */
[----:B------:R-:W3:Y:S08]  /*3310*/  LDC.64 R70, c[0x0][0x370] ;  /* 0x0000dc00ff467b82 */ /* 0x000ef00000000a00 */
[----:B------:R-:W3:Y:S01]  /*3320*/  LDC R3, c[0x0][0x344] ;  /* 0x0000d100ff037b82 */ /* 0x000ee20000000800 */
[----:B-1----:R-:W-:-:S07]  /*3330*/  ISETP.NE.AND P0, PT, R0, RZ, PT ;  /* 0x000000ff0000720c */ /* 0x002fce0003f05270 */
[----:B------:R-:W1:Y:S01]  /*3340*/  LDC R68, c[0x0][0x348] ;  /* 0x0000d200ff447b82 */ /* 0x000e620000000800 */
[----:B--2---:R-:W-:-:S05]  /*3350*/  SHF.R.S32.HI R75, RZ, R75, R2 ;  /* 0x0000004bff4b7219 */ /* 0x004fca0000011402 */
[----:B------:R-:W-:Y:S01]  /*3360*/  IMAD R80, R112, UR4, R75 ;  /* 0x0000000470507c24 */ /* 0x000fe2000f8e024b */
[----:B------:R-:W-:Y:S01]  /*3370*/  ULDC UR4, c[0x0][0x340] ;  /* 0x0000d00000047ab9 */ /* 0x000fe20000000800 */
[----:B------:R-:W2:Y:S01]  /*3380*/  LDC R69, c[0x0][0x34c] ;  /* 0x0000d300ff457b82 */ /* 0x000ea20000000800 */
[----:B------:R-:W-:Y:S01]  /*3390*/  MOV R2, UR4 ;  /* 0x0000000400027c02 */ /* 0x000fe20008000f00 */
[----:B---3--:R-:W-:Y:S01]  /*33a0*/  IMAD.WIDE R80, R80, 0x4, R70 ;  /* 0x0000000450507825 */ /* 0x008fe200078e0246 */
[----:B------:R-:W-:Y:S06]  /*33b0*/  @!P0 BRA `(.L_x_9) ;  /* 0x0000000000a88947 */ /* 0x000fec0003800000 */
[----:B------:R-:W-:Y:S02]  /*33c0*/  ISETP.NE.AND P0, PT, R0, 0x1, PT ;  /* 0x000000010000780c */ /* 0x000fe40003f05270 */
[----:B------:R-:W-:-:S11]  /*33d0*/  MOV R79, 0xffffffff ;  /* 0xffffffff004f7802 */ /* 0x000fd60000000f00 */
[----:B------:R-:W-:Y:S05]  /*33e0*/  @!P0 BRA `(.L_x_10) ;  /* 0x0000000000748947 */ /* 0x000fea0003800000 */
[----:B------:R-:W-:-:S13]  /*33f0*/  ISETP.NE.AND P0, PT, R0, 0x2, PT ;  /* 0x000000020000780c */ /* 0x000fda0003f05270 */
[----:B------:R-:W-:Y:S05]  /*3400*/  @!P0 BRA `(.L_x_11) ;  /* 0x0000000000248947 */ /* 0x000fea0003800000 */
[----:B------:R-:W-:-:S13]  /*3410*/  ISETP.NE.AND P0, PT, R0, 0x3, PT ;  /* 0x000000030000780c */ /* 0x000fda0003f05270 */
[----:B------:R-:W-:Y:S05]  /*3420*/  @P0 BRA `(.L_x_12) ;  /* 0x0000000000b80947 */ /* 0x000fea0003800000 */
[----:B------:R-:W3:Y:S08]  /*3430*/  LDC.64 R2, c[0x0][0x340] ;  /* 0x0000d000ff027b82 */ /* 0x000ef00000000a00 */
[----:B-12---:R-:W1:Y:S01]  /*3440*/  LDC.64 R68, c[0x0][0x348] ;  /* 0x0000d200ff447b82 */ /* 0x006e620000000a00 */
[----:B---3--:R-:W-:-:S06]  /*3450*/  IMAD.WIDE R2, R110, 0x8, R2 ;  /* 0x000000086e027825 */ /* 0x008fcc00078e0202 */
[----:B------:R-:W4:Y:S01]  /*3460*/  LDG.E.64 R2, desc[UR14][R2.64] ;  /* 0x0000000e02027981 */ /* 0x000f22000c1e1b00 */
[----:B-1----:R-:W-:-:S06]  /*3470*/  IMAD.WIDE R68, R110, 0x8, R68 ;  /* 0x000000086e447825 */ /* 0x002fcc00078e0244 */
[----:B------:R-:W4:Y:S01]  /*3480*/  LDG.E.64 R68, desc[UR14][R68.64] ;  /* 0x0000000e44447981 */ /* 0x000f22000c1e1b00 */
[----:B------:R-:W-:Y:S05]  /*3490*/  BRA `(.L_x_12) ;  /* 0x00000000009c7947 */ /* 0x000fea0003800000 */
.L_x_11:
[----:B------:R-:W3:Y:S01]  /*34a0*/  LDC.64 R72, c[0x0][0x360] ;  /* 0x0000d800ff487b82 */ /* 0x000ee20000000a00 */
[----:B------:R-:W-:-:S07]  /*34b0*/  SHF.R.S32.HI R77, RZ, 0x1f, R110 ;  /* 0x0000001fff4d7819 */ /* 0x000fce000001146e */
[----:B------:R-:W3:Y:S08]  /*34c0*/  LDC.64 R70, c[0x0][0x368] ;  /* 0x0000da00ff467b82 */ /* 0x000ef00000000a00 */
[----:B------:R-:W3:Y:S08]  /*34d0*/  LDC.64 R2, c[0x0][0x340] ;  /* 0x0000d000ff027b82 */ /* 0x000ef00000000a00 */
[----:B-12---:R-:W1:Y:S01]  /*34e0*/  LDC.64 R68, c[0x0][0x348] ;  /* 0x0000d200ff447b82 */ /* 0x006e620000000a00 */
[----:B---3--:R-:W-:-:S02]  /*34f0*/  IMAD R74, R77, R72, RZ ;  /* 0x000000484d4a7224 */ /* 0x008fc400078e02ff */
[----:B------:R-:W-:-:S04]  /*3500*/  IMAD.WIDE.U32 R84, R110, R72, RZ ;  /* 0x000000486e547225 */ /* 0x000fc800078e00ff */
[C---:B------:R-:W-:Y:S02]  /*3510*/  IMAD R73, R110.reuse, R73, R74 ;  /* 0x000000496e497224 */ /* 0x040fe400078e024a */
[-C--:B------:R-:W-:Y:S02]  /*3520*/  IMAD R77, R77, R70.reuse, RZ ;  /* 0x000000464d4d7224 */ /* 0x080fe400078e02ff */
[----:B------:R-:W-:Y:S01]  /*3530*/  IMAD.WIDE.U32 R82, R110, R70, RZ ;  /* 0x000000466e527225 */ /* 0x000fe200078e00ff */
[----:B------:R-:W-:-:S03]  /*3540*/  IADD3 R70, R85, R73, RZ ;  /* 0x0000004955467210 */ /* 0x000fc60007ffe0ff */
[----:B------:R-:W-:Y:S01]  /*3550*/  IMAD R71, R110, R71, R77 ;  /* 0x000000476e477224 */ /* 0x000fe200078e024d */
[----:B------:R-:W-:-:S04]  /*3560*/  LEA R2, P1, R84, R2, 0x3 ;  /* 0x0000000254027211 */ /* 0x000fc800078218ff */
[----:B------:R-:W-:Y:S02]  /*3570*/  IADD3 R72, R83, R71, RZ ;  /* 0x0000004753487210 */ /* 0x000fe40007ffe0ff */
[----:B------:R-:W-:Y:S02]  /*3580*/  LEA.HI.X R3, R84, R3, R70, 0x3, P1 ;  /* 0x0000000354037211 */ /* 0x000fe400008f1c46 */
[----:B-1----:R-:W-:-:S04]  /*3590*/  LEA R68, P0, R82, R68, 0x3 ;  /* 0x0000004452447211 */ /* 0x002fc800078018ff */
[----:B------:R-:W-:Y:S01]  /*35a0*/  LEA.HI.X R69, R82, R69, R72, 0x3, P0 ;  /* 0x0000004552457211 */ /* 0x000fe200000f1c48 */
[----:B------:R-:W-:Y:S08]  /*35b0*/  BRA `(.L_x_12) ;  /* 0x0000000000547947 */ /* 0x000ff00003800000 */
.L_x_10:
[----:B------:R-:W3:Y:S01]  /*35c0*/  LDC.64 R70, c[0x0][0x368] ;  /* 0x0000da00ff467b82 */ /* 0x000ee20000000a00 */
[----:B------:R-:W-:-:S07]  /*35d0*/  SHF.R.S32.HI R73, RZ, 0x1f, R110 ;  /* 0x0000001fff497819 */ /* 0x000fce000001146e */
[----:B-12---:R-:W1:Y:S01]  /*35e0*/  LDC.64 R68, c[0x0][0x348] ;  /* 0x0000d200ff447b82 */ /* 0x006e620000000a00 */
[-C--:B---3--:R-:W-:Y:S02]  /*35f0*/  IMAD R72, R73, R70.reuse, RZ ;  /* 0x0000004649487224 */ /* 0x088fe400078e02ff */
[----:B------:R-:W-:-:S04]  /*3600*/  IMAD.WIDE.U32 R76, R110, R70, RZ ;  /* 0x000000466e4c7225 */ /* 0x000fc800078e00ff */
[----:B------:R-:W-:Y:S01]  /*3610*/  IMAD R71, R110, R71, R72 ;  /* 0x000000476e477224 */ /* 0x000fe200078e0248 */
[----:B-1----:R-:W-:-:S04]  /*3620*/  LEA R68, P0, R76, R68, 0x3 ;  /* 0x000000444c447211 */ /* 0x002fc800078018ff */
[----:B------:R-:W-:-:S04]  /*3630*/  IADD3 R70, R77, R71, RZ ;  /* 0x000000474d467210 */ /* 0x000fc80007ffe0ff */
[----:B------:R-:W-:Y:S01]  /*3640*/  LEA.HI.X R69, R76, R69, R70, 0x3, P0 ;  /* 0x000000454c457211 */ /* 0x000fe200000f1c46 */
[----:B------:R-:W-:Y:S06]  /*3650*/  BRA `(.L_x_12) ;  /* 0x00000000002c7947 */ /* 0x000fec0003800000 */
.L_x_9:
[----:B------:R-:W3:Y:S01]  /*3660*/  LDC R70, c[0x0][0x224] ;  /* 0x00008900ff467b82 */ /* 0x000ee20000000800 */
[----:B------:R-:W-:Y:S02]  /*3670*/  MOV R79, 0xffffffff ;  /* 0xffffffff004f7802 */ /* 0x000fe40000000f00 */
[----:B---3--:R-:W-:-:S13]  /*3680*/  ISETP.GE.AND P0, PT, R70, 0x2, PT ;  /* 0x000000024600780c */ /* 0x008fda0003f06270 */
[----:B------:R-:W-:Y:S05]  /*3690*/  @!P0 BRA `(.L_x_12) ;  /* 0x00000000001c8947 */ /* 0x000fea0003800000 */
[----:B------:R-:W-:Y:S01]  /*36a0*/  ISETP.GT.AND P0, PT, R109, RZ, PT ;  /* 0x000000ff6d00720c */ /* 0x000fe20003f04270 */
[----:B------:R-:W-:-:S12]  /*36b0*/  IMAD.MOV.U32 R79, RZ, RZ, -0x1 ;  /* 0xffffffffff4f7424 */ /* 0x000fd800078e00ff */
[----:B------:R3:W2:Y:S04]  /*36c0*/  @!P0 LDG.E.STRONG.GPU R79, desc[UR14][R80.64] ;  /* 0x0000000e504f8981 */ /* 0x0006a8000c1ef900 */
[----:B--2---:R-:W-:Y:S01]  /*36d0*/  @!P0 CCTL.IVALL ;  /* 0x00000000ff00898f */ /* 0x004fe20002000000 */
[----:B------:R-:W-:-:S04]  /*36e0*/  ISETP.NE.AND P0, PT, R110, RZ, PT ;  /* 0x000000ff6e00720c */ /* 0x000fc80003f05270 */
[----:B----4-:R-:W-:Y:S02]  /*36f0*/  FSEL R114, R114, RZ, !P0 ;  /* 0x000000ff72727208 */ /* 0x010fe40004000000 */
[----:B------:R-:W-:-:S07]  /*3700*/  FSEL R115, R115, 1.875, !P0 ;  /* 0x3ff0000073737808 */ /* 0x000fce0004000000 */
.L_x_12:
[----:B------:R-:W-:Y:S01]  /*3710*/  SHF.R.S32.HI R70, RZ, 0x1f, R109 ;  /* 0x0000001fff467819 */ /* 0x000fe2000001146d */
[----:B------:R-:W1:Y:S01]  /*3720*/  LDC.64 R76, c[0x0][0x270] ;  /* 0x00009c00ff4c7b82 */ /* 0x000e620000000a00 */
[----:B------:R-:W-:Y:S01]  /*3730*/  ULEA UR7, UR17, UR7, 0x1 ;  /* 0x0000000711077291 */ /* 0x000fe2000f8e083f */
[----:B------:R-:W-:Y:S01]  /*3740*/  LOP3.LUT R95, R109, 0x3, RZ, 0xc0, !PT ;  /* 0x000000036d5f7812 */ /* 0x000fe200078ec0ff */
[----:B------:R-:W-:Y:S01]  /*3750*/  ULDC.64 UR4, c[0x0][0x270] ;  /* 0x00009c0000047ab9 */ /* 0x000fe20000000a00 */
[CC--:B------:R-:W-:Y:S01]  /*3760*/  LEA.HI R72, R70.reuse, R109.reuse, RZ, 0x5 ;  /* 0x0000006d46487211 */ /* 0x0c0fe200078f28ff */
[----:B------:R-:W-:Y:S01]  /*3770*/  IMAD.U32 R90, RZ, RZ, UR4 ;  /* 0x00000004ff5a7e24 */ /* 0x000fe2000f8e00ff */
[-C--:B------:R-:W-:Y:S01]  /*3780*/  LEA.HI R70, R70, R109.reuse, RZ, 0x7 ;  /* 0x0000006d46467211 */ /* 0x080fe200078f38ff */
[----:B------:R-:W-:Y:S01]  /*3790*/  USHF.L.U32 UR9, UR16, 0x4, URZ ;  /* 0x0000000410097899 */ /* 0x000fe2000800063f */
[----:B------:R-:W-:Y:S01]  /*37a0*/  SHF.R.S32.HI R74, RZ, 0x5, R72 ;  /* 0x00000005ff4a7819 */ /* 0x000fe20000011448 */
[----:B------:R-:W2:Y:S01]  /*37b0*/  S2UR UR6, SR_CgaCtaId ;  /* 0x00000000000679c3 */ /* 0x000ea20000008800 */
[----:B------:R-:W-:Y:S01]  /*37c0*/  SHF.R.S32.HI R70, RZ, 0x7, R70 ;  /* 0x00000007ff467819 */ /* 0x000fe20000011446 */
[----:B------:R-:W-:Y:S01]  /*37d0*/  USHF.L.U32 UR4, UR7, 0x3, URZ ;  /* 0x0000000307047899 */ /* 0x000fe2000800063f */
[----:B------:R-:W-:Y:S01]  /*37e0*/  SHF.R.S32.HI R71, RZ, 0x1f, R74 ;  /* 0x0000001fff477819 */ /* 0x000fe2000001144a */
[----:B------:R-:W-:Y:S01]  /*37f0*/  ULDC UR8, c[0x0][0x278] ;  /* 0x00009e0000087ab9 */ /* 0x000fe20000000800 */
[----:B------:R-:W-:Y:S01]  /*3800*/  LOP3.LUT R72, R72, 0xffffffe0, RZ, 0xc0, !PT ;  /* 0xffffffe048487812 */ /* 0x000fe200078ec0ff */
[----:B------:R-:W-:Y:S01]  /*3810*/  UIMAD UR9, UR4, 0x22, UR9 ;  /* 0x00000022040978a4 */ /* 0x000fe2000f8e0209 */
[----:B------:R-:W-:Y:S01]  /*3820*/  LEA.HI R71, R71, R74, RZ, 0x2 ;  /* 0x0000004a47477211 */ /* 0x000fe200078f10ff */
[----:B------:R-:W-:Y:S01]  /*3830*/  UMOV UR7, 0x400 ;  /* 0x0000040000077882 */ /* 0x000fe20000000000 */
[----:B------:R-:W-:-:S02]  /*3840*/  IADD3 R93, -R72, R109, RZ ;  /* 0x0000006d485d7210 */ /* 0x000fc40007ffe1ff */
[----:B------:R-:W-:Y:S02]  /*3850*/  LOP3.LUT R71, R71, 0xfffffffc, RZ, 0xc0, !PT ;  /* 0xfffffffc47477812 */ /* 0x000fe400078ec0ff */
[----:B------:R-:W-:Y:S01]  /*3860*/  LOP3.LUT R72, R109, 0x1f, RZ, 0xc0, !PT ;  /* 0x0000001f6d487812 */ /* 0x000fe200078ec0ff */
[----:B------:R-:W-:Y:S02]  /*3870*/  IMAD R94, R112, 0x40, R93 ;  /* 0x00000040705e7824 */ /* 0x000fe400078e025d */
[----:B------:R-:W-:Y:S01]  /*3880*/  IMAD.IADD R74, R74, 0x1, -R71 ;  /* 0x000000014a4a7824 */ /* 0x000fe200078e0a47 */
[----:B------:R-:W-:Y:S01]  /*3890*/  SHF.R.U32.HI R72, RZ, 0x2, R72 ;  /* 0x00000002ff487819 */ /* 0x000fe20000011648 */
[----:B------:R-:W-:-:S03]  /*38a0*/  IMAD.WIDE R120, R94, 0x8, RZ ;  /* 0x000000085e787825 */ /* 0x000fc600078e02ff */
[----:B------:R-:W-:Y:S01]  /*38b0*/  LEA.HI R71, R74, R74, RZ, 0x1 ;  /* 0x0000004a4a477211 */ /* 0x000fe200078f08ff */
[----:B------:R-:W-:Y:S01]  /*38c0*/  IMAD R95, R72, 0x22, R95 ;  /* 0x00000022485f7824 */ /* 0x000fe200078e025f */
[----:B--2---:R-:W-:Y:S02]  /*38d0*/  ULEA UR6, UR6, UR7, 0x18 ;  /* 0x0000000706067291 */ /* 0x004fe4000f8ec03f */
[----:B------:R-:W-:Y:S01]  /*38e0*/  LOP3.LUT R73, R71, 0x3ffffffe, RZ, 0xc0, !PT ;  /* 0x3ffffffe47497812 */ /* 0x000fe200078ec0ff */
[----:B------:R-:W-:Y:S01]  /*38f0*/  VIADD R95, R95, UR9 ;  /* 0x000000095f5f7c36 */ /* 0x000fe20008000000 */
[----:B------:R-:W-:-:S03]  /*3900*/  SHF.R.S32.HI R71, RZ, 0x1, R71 ;  /* 0x00000001ff477819 */ /* 0x000fc60000011447 */
[----:B------:R-:W-:Y:S01]  /*3910*/  IMAD.IADD R73, R74, 0x1, -R73 ;  /* 0x000000014a497824 */ /* 0x000fe200078e0a49 */
[----:B------:R-:W-:Y:S01]  /*3920*/  LEA R95, R95, UR6, 0x4 ;  /* 0x000000065f5f7c11 */ /* 0x000fe2000f8e20ff */
[----:B------:R-:W-:Y:S02]  /*3930*/  IMAD R70, R70, 0x2, R71 ;  /* 0x0000000246467824 */ /* 0x000fe400078e0247 */
[----:B------:R-:W2:Y:S02]  /*3940*/  LDC R71, c[0x0][0x224] ;  /* 0x00008900ff477b82 */ /* 0x000ea40000000800 */
[C-C-:B------:R-:W-:Y:S02]  /*3950*/  IMAD R96, R70.reuse, 0x8, R73.reuse ;  /* 0x0000000846607824 */ /* 0x140fe400078e0249 */
[----:B------:R-:W-:Y:S02]  /*3960*/  IMAD R70, R70, 0x2, R73 ;  /* 0x0000000246467824 */ /* 0x000fe400078e0249 */
[----:B------:R-:W-:-:S02]  /*3970*/  IMAD R96, R75, 0x10, R96 ;  /* 0x000000104b607824 */ /* 0x000fc400078e0260 */
[----:B------:R-:W3:Y:S01]  /*3980*/  LDC.64 R74, c[0x0][0x2b0] ;  /* 0x0000ac00ff4a7b82 */ /* 0x000ee20000000a00 */
[----:B------:R-:W-:Y:S02]  /*3990*/  IMAD.SHL.U32 R70, R70, 0x4, RZ ;  /* 0x0000000446467824 */ /* 0x000fe400078e00ff */
[----:B------:R-:W-:Y:S02]  /*39a0*/  SHF.L.U32 R96, R96, 0x2, RZ ;  /* 0x0000000260607819 */ /* 0x000fe400000006ff */
[----:B------:R-:W-:Y:S02]  /*39b0*/  IMAD R70, R70, 0x220, RZ ;  /* 0x0000022046467824 */ /* 0x000fe400078e02ff */
[----:B------:R-:W-:Y:S01]  /*39c0*/  SHF.R.S32.HI R113, RZ, 0x1f, R96 ;  /* 0x0000001fff717819 */ /* 0x000fe20000011460 */
[----:B-1----:R-:W-:-:S04]  /*39d0*/  IMAD.WIDE.U32 R82, R96, R76, R120 ;  /* 0x0000004c60527225 */ /* 0x002fc800078e0078 */
[----:B------:R-:W-:Y:S01]  /*39e0*/  IMAD R92, R113, R76, RZ ;  /* 0x0000004c715c7224 */ /* 0x000fe200078e02ff */
[----:B----4-:R-:W-:Y:S01]  /*39f0*/  IADD3 R91, P0, R2, R82, RZ ;  /* 0x00000052025b7210 */ /* 0x010fe20007f1e0ff */
[----:B------:R-:W-:Y:S01]  /*3a00*/  IMAD R93, R93, 0x8, R70 ;  /* 0x000000085d5d7824 */ /* 0x000fe200078e0246 */
[----:B--2---:R-:W-:Y:S01]  /*3a10*/  ISETP.GT.AND P1, PT, R71, 0x1, PT ;  /* 0x000000014700780c */ /* 0x004fe20003f24270 */
[----:B------:R-:W-:Y:S01]  /*3a20*/  IMAD R92, R96, R77, R92 ;  /* 0x0000004d605c7224 */ /* 0x000fe200078e025c */
[----:B------:R-:W1:Y:S01]  /*3a30*/  LDC R71, c[0x0][0x27c] ;  /* 0x00009f00ff477b82 */ /* 0x000e620000000800 */
[----:B------:R-:W-:Y:S01]  /*3a40*/  IMAD.U32 R70, RZ, RZ, UR8 ;  /* 0x00000008ff467e24 */ /* 0x000fe2000f8e00ff */
[----:B------:R-:W-:Y:S02]  /*3a50*/  ISETP.EQ.AND P1, PT, R0, RZ, P1 ;  /* 0x000000ff0000720c */ /* 0x000fe40000f22270 */
[----:B------:R-:W-:Y:S01]  /*3a60*/  IADD3.X R92, R3, R83, R92, P0, !PT ;  /* 0x00000053035c7210 */ /* 0x000fe200007fe45c */
[-C--:B---3--:R-:W-:Y:S01]  /*3a70*/  IMAD R113, R113, R74.reuse, RZ ;  /* 0x0000004a71717224 */ /* 0x088fe200078e02ff */
[----:B------:R-:W-:Y:S01]  /*3a80*/  MOV R0, UR5 ;  /* 0x0000000500007c02 */ /* 0x000fe20008000f00 */
[----:B------:R-:W-:Y:S01]  /*3a90*/  IMAD.WIDE.U32 R120, R96, R74, R120 ;  /* 0x0000004a60787225 */ /* 0x000fe200078e0078 */
[----:B------:R-:W-:-:S02]  /*3aa0*/  ULDC.64 UR4, c[0x0][0x290] ;  /* 0x0000a40000047ab9 */ /* 0x000fc40000000a00 */
[----:B------:R-:W-:Y:S01]  /*3ab0*/  MOV R72, UR4 ;  /* 0x0000000400487c02 */ /* 0x000fe20008000f00 */
[----:B------:R-:W-:Y:S01]  /*3ac0*/  IMAD R113, R96, R75, R113 ;  /* 0x0000004b60717224 */ /* 0x000fe200078e0271 */
[----:B------:R-:W-:Y:S01]  /*3ad0*/  IADD3 R118, P0, R68, R120, RZ ;  /* 0x0000007844767210 */ /* 0x000fe20007f1e0ff */
[----:B------:R-:W-:Y:S02]  /*3ae0*/  IMAD.U32 R73, RZ, RZ, UR5 ;  /* 0x00000005ff497e24 */ /* 0x000fe4000f8e00ff */
[----:B------:R-:W-:-:S04]  /*3af0*/  IMAD.IADD R113, R121, 0x1, R113 ;  /* 0x0000000179717824 */ /* 0x000fc800078e0271 */
[----:B------:R-:W-:Y:S01]  /*3b00*/  IMAD.X R119, R69, 0x1, R113, P0 ;  /* 0x0000000145777824 */ /* 0x000fe200000e0671 */
[----:B------:R-:W-:Y:S06]  /*3b10*/  @!P1 BRA `(.L_x_13) ;  /* 0x0000000000949947 */ /* 0x000fec0003800000 */
[----:B------:R-:W2:Y:S01]  /*3b20*/  LDC.64 R72, c[0x0][0x290] ;  /* 0x0000a400ff487b82 */ /* 0x000ea20000000a00 */
[----:B------:R-:W-:-:S13]  /*3b30*/  ISETP.NE.AND P1, PT, R79, R110, PT ;  /* 0x0000006e4f00720c */ /* 0x000fda0003f25270 */
[----:B------:R-:W-:Y:S06]  /*3b40*/  BAR.RED.AND.DEFER_BLOCKING 0x0, P1 ;  /* 0x0000000000007b1d */ /* 0x000fec0000814400 */
[----:B------:R-:W3:Y:S01]  /*3b50*/  B2R.RESULT RZ, P1 ;  /* 0x0000000000ff731c */ /* 0x000ee20000024000 */
[----:B------:R-:W-:-:S04]  /*3b60*/  ISETP.NE.AND P0, PT, R110, RZ, PT ;  /* 0x000000ff6e00720c */ /* 0x000fc80003f05270 */
[----:B------:R-:W-:Y:S01]  /*3b70*/  SEL R90, R76, R74, !P0 ;  /* 0x0000004a4c5a7207 */ /* 0x000fe20004000000 */
[----:B-1----:R-:W1:Y:S01]  /*3b80*/  LDC.64 R70, c[0x0][0x278] ;  /* 0x00009e00ff467b82 */ /* 0x002e620000000a00 */
[----:B------:R-:W-:Y:S02]  /*3b90*/  SEL R0, R77, R75, !P0 ;  /* 0x0000004b4d007207 */ /* 0x000fe40004000000 */
[----:B------:R-:W-:Y:S02]  /*3ba0*/  SEL R91, R91, R118, !P0 ;  /* 0x000000765b5b7207 */ /* 0x000fe40004000000 */
[----:B------:R-:W-:Y:S02]  /*3bb0*/  SEL R92, R92, R119, !P0 ;  /* 0x000000775c5c7207 */ /* 0x000fe40004000000 */
[----:B------:R-:W-:Y:S01]  /*3bc0*/  SEL R2, R2, R68, !P0 ;  /* 0x0000004402027207 */ /* 0x000fe20004000000 */
[----:B--2---:R-:W2:Y:S01]  /*3bd0*/  @P0 LDC R72, c[0x0][0x2d0] ;  /* 0x0000b400ff480b82 */ /* 0x004ea20000000800 */
[----:B------:R-:W-:-:S07]  /*3be0*/  SEL R3, R3, R69, !P0 ;  /* 0x0000004503037207 */ /* 0x000fce0004000000 */
[----:B------:R-:W2:Y:S08]  /*3bf0*/  @P0 LDC R73, c[0x0][0x2d4] ;  /* 0x0000b500ff490b82 */ /* 0x000eb00000000800 */
[----:B-1----:R-:W1:Y:S08]  /*3c00*/  @P0 LDC R70, c[0x0][0x2b8] ;  /* 0x0000ae00ff460b82 */ /* 0x002e700000000800 */
[----:B------:R-:W1:Y:S01]  /*3c10*/  @P0 LDC R71, c[0x0][0x2bc] ;  /* 0x0000af00ff470b82 */ /* 0x000e620000000800 */
[----:B---3--:R-:W-:Y:S05]  /*3c20*/  @!P1 BRA `(.L_x_14) ;  /* 0x0000000000289947 */ /* 0x008fea0003800000 */
[----:B------:R-:W-:-:S13]  /*3c30*/  ISETP.GT.AND P1, PT, R109, RZ, PT ;  /* 0x000000ff6d00720c */ /* 0x000fda0003f24270 */
.L_x_16:
[----:B------:R-:W-:Y:S05]  /*3c40*/  YIELD ;  /* 0x0000000000007946 */ /* 0x000fea0003800000 */
[----:B---3-5:R-:W-:Y:S05]  /*3c50*/  @P1 BRA `(.L_x_15) ;  /* 0x0000000000081947 */ /* 0x028fea0003800000 */
[----:B------:R3:W4:Y:S04]  /*3c60*/  LDG.E.STRONG.GPU R79, desc[UR14][R80.64] ;  /* 0x0000000e504f7981 */ /* 0x000728000c1ef900 */
[----:B----4-:R-:W-:Y:S01]  /*3c70*/  CCTL.IVALL ;  /* 0x00000000ff00798f */ /* 0x010fe20002000000 */
.L_x_15:
[----:B------:R-:W-:Y:S01]  /*3c80*/  ISETP.NE.AND P0, PT, R79, R110, PT ;  /* 0x0000006e4f00720c */ /* 0x000fe20003f05270 */
[----:B------:R-:W-:-:S12]  /*3c90*/  WARPSYNC.ALL ;  /* 0x0000000000007948 */ /* 0x000fd80003800000 */
[----:B------:R-:W-:Y:S06]  /*3ca0*/  BAR.RED.AND.DEFER_BLOCKING 0x0, P0 ;  /* 0x0000000000007b1d */ /* 0x000fec0000014400 */
[----:B------:R-:W4:Y:S02]  /*3cb0*/  B2R.RESULT RZ, P0 ;  /* 0x0000000000ff731c */ /* 0x000f240000004000 */
[----:B----4-:R-:W-:Y:S05]  /*3cc0*/  @P0 BRA `(.L_x_16) ;  /* 0xfffffffc00dc0947 */ /* 0x010fea000383ffff */
.L_x_14:
[----:B------:R-:W-:Y:S05]  /*3cd0*/  WARPSYNC.ALL ;  /* 0x0000000000007948 */ /* 0x000fea0003800000 */
[----:B------:R-:W-:Y:S06]  /*3ce0*/  BAR.SYNC.DEFER_BLOCKING 0x0 ;  /* 0x0000000000007b1d */ /* 0x000fec0000010000 */
[----:B------:R-:W-:Y:S01]  /*3cf0*/  @!PT LDS RZ, [RZ] ;  /* 0x00000000fffff984 */ /* 0x000fe20000000800 */
[----:B------:R-:W-:Y:S01]  /*3d00*/  @!PT LDS RZ, [RZ] ;  /* 0x00000000fffff984 */ /* 0x000fe20000000800 */
[----:B------:R-:W-:Y:S01]  /*3d10*/  @!PT LDS RZ, [RZ] ;  /* 0x00000000fffff984 */ /* 0x000fe20000000800 */
[----:B------:R-:W-:Y:S01]  /*3d20*/  @!PT LDS RZ, [RZ] ;  /* 0x00000000fffff984 */ /* 0x000fe20000000800 */
[----:B------:R-:W-:Y:S06]  /*3d30*/  MEMBAR.SC.GPU ;  /* 0x0000000000007992 */ /* 0x000fec0000002000 */
[----:B------:R-:W-:-:S00]  /*3d40*/  ERRBAR ;  /* 0x00000000000079ab */ /* 0x000fc00000000000 */
[----:B------:R-:W-:Y:S06]  /*3d50*/  CGAERRBAR ;  /* 0x00000000000075ab */ /* 0x000fec0000000000 */
[----:B------:R-:W-:Y:S01]  /*3d60*/  CCTL.IVALL ;  /* 0x00000000ff00798f */ /* 0x000fe20002000000 */
.L_x_13:
[----:B------:R-:W4:Y:S01]  /*3d70*/  S2UR UR8, SR_CgaCtaId ;  /* 0x00000000000879c3 */ /* 0x000f220000008800 */
[----:B------:R-:W-:Y:S01]  /*3d80*/  DSETP.NEU.AND P0, PT, R114, RZ, PT ;  /* 0x000000ff7200722a */ /* 0x000fe20003f0d000 */
[----:B------:R-:W-:Y:S01]  /*3d90*/  UMOV UR4, 0x400 ;  /* 0x0000040000047882 */ /* 0x000fe20000000000 */
[----:B------:R-:W-:Y:S01]  /*3da0*/  BSSY B2, `(.L_x_17) ;  /* 0x00015fb000027945 */ /* 0x000fe20003800000 */
[----:B----4-:R-:W-:-:S11]  /*3db0*/  ULEA UR8, UR8, UR4, 0x18 ;  /* 0x0000000408087291 */ /* 0x010fd6000f8ec03f */
[----:B------:R-:W-:Y:S05]  /*3dc0*/  @!P0 BRA `(.L_x_18) ;  /* 0x000000e400e08947 */ /* 0x000fea0003800000 */
[----:B------:R-:W4:Y:S01]  /*3dd0*/  S2UR UR5, SR_CTAID.X ;  /* 0x00000000000579c3 */ /* 0x000f220000002500 */
[----:B------:R-:W-:Y:S01]  /*3de0*/  ULDC UR4, c[0x0][0x228] ;  /* 0x00008a0000047ab9 */ /* 0x000fe20000000800 */
[----:B------:R-:W-:Y:S01]  /*3df0*/  SHF.L.U32 R74, R112, 0x6, RZ ;  /* 0x00000006704a7819 */ /* 0x000fe200000006ff */
[----:B------:R-:W-:Y:S01]  /*3e00*/  BSSY B1, `(.L_x_19) ;  /* 0x00001cd000017945 */ /* 0x000fe20003800000 */
[----:B----4-:R-:W-:-:S04]  /*3e10*/  USHF.R.S32.HI UR4, URZ, UR4, UR5 ;  /* 0x000000043f047299 */ /* 0x010fc80008011405 */
[----:B------:R-:W-:-:S06]  /*3e20*/  ULEA UR4, UR4, 0x40, 0x6 ;  /* 0x0000004004047891 */ /* 0x000fcc000f8e303f */
[----:B------:R-:W-:-:S13]  /*3e30*/  ISETP.LT.AND P2, PT, R74, UR4, PT ;  /* 0x000000044a007c0c */ /* 0x000fda000bf41270 */
[----:B------:R-:W-:Y:S05]  /*3e40*/  @!P2 BRA `(.L_x_20) ;  /* 0x000000180064a947 */ /* 0x000fea0003800000 */
[----:B------:R-:W-:Y:S01]  /*3e50*/  IADD3 R74, P0, -R2, R91, RZ ;  /* 0x0000005b024a7210 */ /* 0x000fe20007f1e1ff */
[----:B------:R-:W-:Y:S04]  /*3e60*/  BSSY B0, `(.L_x_21) ;  /* 0x0000028000007945 */ /* 0x000fe80003800000 */
[----:B------:R-:W-:-:S05]  /*3e70*/  IMAD.X R75, R92, 0x1, ~R3, P0 ;  /* 0x000000015c4b7824 */ /* 0x000fca00000e0e03 */
[----:B------:R-:W-:-:S04]  /*3e80*/  LOP3.LUT R76, R75, R0, RZ, 0xfc, !PT ;  /* 0x000000004b4c7212 */ /* 0x000fc800078efcff */
[----:B------:R-:W-:-:S13]  /*3e90*/  ISETP.NE.U32.AND P0, PT, R76, RZ, PT ;  /* 0x000000ff4c00720c */ /* 0x000fda0003f05070 */
[----:B------:R-:W-:Y:S05]  /*3ea0*/  @!P0 BRA `(.L_x_22) ;  /* 0x00000000003c8947 */ /* 0x000fea0003800000 */
[----:B------:R-:W-:Y:S01]  /*3eb0*/  IMAD.MOV.U32 R98, RZ, RZ, R74 ;  /* 0x000000ffff627224 */ /* 0x000fe200078e004a */
[----:B------:R-:W-:Y:S01]  /*3ec0*/  MOV R103, R90 ;  /* 0x0000005a00677202 */ /* 0x000fe20000000f00 */
[----:B------:R-:W-:Y:S01]  /*3ed0*/  IMAD.MOV.U32 R97, RZ, RZ, R75 ;  /* 0x000000ffff617224 */ /* 0x000fe200078e004b */
[----:B------:R-:W-:Y:S02]  /*3ee0*/  MOV R106, R0 ;  /* 0x00000000006a7202 */ /* 0x000fe40000000f00 */
[----:B------:R-:W-:Y:S02]  /*3ef0*/  MOV R104, 0x3f10 ;  /* 0x00003f1000687802 */ /* 0x000fe40000000f00 */
[----:B-123-5:R-:W-:Y:S05]  /*3f00*/  CALL.REL.NOINC `($__internal_0_$__cuda_sm20_div_u64) ;  /* 0x00000160001c7944 */ /* 0x02efea0003c00000 */
[----:B------:R-:W-:-:S04]  /*3f10*/  IADD3 R77, P0, RZ, -R99, RZ ;  /* 0x80000063ff4d7210 */ /* 0x000fc80007f1e0ff */
[----:B------:R-:W-:Y:S01]  /*3f20*/  IADD3.X R79, RZ, ~R98, RZ, P0, !PT ;  /* 0x80000062ff4f7210 */ /* 0x000fe200007fe4ff */
[----:B------:R-:W-:Y:S01]  /*3f30*/  IMAD.WIDE.U32 R80, R90, R77, R74 ;  /* 0x0000004d5a507225 */ /* 0x000fe200078e004a */
[----:B------:R-:W-:-:S03]  /*3f40*/  MOV R75, R99 ;  /* 0x00000063004b7202 */ /* 0x000fc60000000f00 */
[----:B------:R-:W-:Y:S01]  /*3f50*/  IMAD R79, R79, R90, RZ ;  /* 0x0000005a4f4f7224 */ /* 0x000fe200078e02ff */
[----:B------:R-:W-:-:S03]  /*3f60*/  MOV R74, R80 ;  /* 0x00000050004a7202 */ /* 0x000fc60000000f00 */
[----:B------:R-:W-:-:S05]  /*3f70*/  IMAD R79, R0, R77, R79 ;  /* 0x0000004d004f7224 */ /* 0x000fca00078e024f */
[----:B------:R-:W-:Y:S01]  /*3f80*/  IADD3 R76, R81, R79, RZ ;  /* 0x0000004f514c7210 */ /* 0x000fe20007ffe0ff */
[----:B------:R-:W-:Y:S05]  /*3f90*/  BRA `(.L_x_23) ;  /* 0x0000000000507947 */ /* 0x000fea0003800000 */
.L_x_22:
[----:B------:R-:W4:Y:S01]  /*3fa0*/  I2F.U32.RP R78, R90 ;  /* 0x0000005a004e7306 */ /* 0x000f220000209000 */
[----:B------:R-:W-:-:S07]  /*3fb0*/  ISETP.NE.U32.AND P0, PT, R90, RZ, PT ;  /* 0x000000ff5a00720c */ /* 0x000fce0003f05070 */
[----:B----4-:R-:W4:Y:S02]  /*3fc0*/  MUFU.RCP R76, R78 ;  /* 0x0000004e004c7308 */ /* 0x010f240000001000 */
[----:B----4-:R-:W-:-:S06]  /*3fd0*/  IADD3 R76, R76, 0xffffffe, RZ ;  /* 0x0ffffffe4c4c7810 */ /* 0x010fcc0007ffe0ff */
[----:B------:R-:W4:Y:S02]  /*3fe0*/  F2I.FTZ.U32.TRUNC.NTZ R77, R76 ;  /* 0x0000004c004d7305 */ /* 0x000f24000021f000 */
[----:B----4-:R-:W-:Y:S01]  /*3ff0*/  IMAD.MOV R75, RZ, RZ, -R77 ;  /* 0x000000ffff4b7224 */ /* 0x010fe200078e0a4d */
[----:B------:R-:W-:-:S03]  /*4000*/  MOV R76, RZ ;  /* 0x000000ff004c7202 */ /* 0x000fc60000000f00 */
[----:B------:R-:W-:-:S04]  /*4010*/  IMAD R75, R75, R90, RZ ;  /* 0x0000005a4b4b7224 */ /* 0x000fc800078e02ff */
[----:B------:R-:W-:-:S06]  /*4020*/  IMAD.HI.U32 R75, R77, R75, R76 ;  /* 0x0000004b4d4b7227 */ /* 0x000fcc00078e004c */
[----:B------:R-:W-:-:S04]  /*4030*/  IMAD.HI.U32 R75, R75, R74, RZ ;  /* 0x0000004a4b4b7227 */ /* 0x000fc800078e00ff */
[----:B------:R-:W-:-:S04]  /*4040*/  IMAD.MOV R77, RZ, RZ, -R75 ;  /* 0x000000ffff4d7224 */ /* 0x000fc800078e0a4b */
[----:B------:R-:W-:-:S05]  /*4050*/  IMAD R77, R90, R77, R74 ;  /* 0x0000004d5a4d7224 */ /* 0x000fca00078e024a */
[----:B------:R-:W-:-:S13]  /*4060*/  ISETP.GE.U32.AND P3, PT, R77, R90, PT ;  /* 0x0000005a4d00720c */ /* 0x000fda0003f66070 */
[----:B------:R-:W-:Y:S01]  /*4070*/  @P3 IADD3 R77, R77, -R90, RZ ;  /* 0x8000005a4d4d3210 */ /* 0x000fe20007ffe0ff */
[----:B------:R-:W-:-:S03]  /*4080*/  @P3 VIADD R75, R75, 0x1 ;  /* 0x000000014b4b3836 */ /* 0x000fc60000000000 */
[----:B------:R-:W-:-:S13]  /*4090*/  ISETP.GE.U32.AND P1, PT, R77, R90, PT ;  /* 0x0000005a4d00720c */ /* 0x000fda0003f26070 */
[----:B------:R-:W-:Y:S02]  /*40a0*/  @P1 IADD3 R75, R75, 0x1, RZ ;  /* 0x000000014b4b1810 */ /* 0x000fe40007ffe0ff */
[----:B------:R-:W-:-:S04]  /*40b0*/  @!P0 LOP3.LUT R75, RZ, R90, RZ, 0x33, !PT ;  /* 0x0000005aff4b8212 */ /* 0x000fc800078e33ff */
[----:B------:R-:W-:-:S05]  /*40c0*/  IADD3 R77, -R75, RZ, RZ ;  /* 0x000000ff4b4d7210 */ /* 0x000fca0007ffe1ff */
[----:B------:R-:W-:Y:S02]  /*40d0*/  IMAD R74, R90, R77, R74 ;  /* 0x0000004d5a4a7224 */ /* 0x000fe400078e024a */
.L_x_23:
[----:B------:R-:W-:Y:S05]  /*40e0*/  BSYNC B0 ;  /* 0x0000000000007941 */ /* 0x000fea0003800000 */
.L_x_21:
[----:B------:R-:W-:Y:S01]  /*40f0*/  ULDC.64 UR4, c[0x0][0x210] ;  /* 0x0000840000047ab9 */ /* 0x000fe20000000a00 */
[--C-:B------:R-:W-:Y:S02]  /*4100*/  SHF.R.U64 R74, R74, 0x3, R76.reuse ;  /* 0x000000034a4a7819 */ /* 0x100fe4000000124c */
[----:B------:R-:W-:Y:S02]  /*4110*/  CS2R R88, SRZ ;  /* 0x0000000000587805 */ /* 0x000fe4000001ff00 */
[----:B------:R-:W-:Y:S02]  /*4120*/  ISETP.GE.AND P1, PT, R94, UR5, PT ;  /* 0x000000055e007c0c */ /* 0x000fe4000bf26270 */
[----:B------:R-:W-:Y:S02]  /*4130*/  ISETP.LE.U32.AND P0, PT, R75, R74, PT ;  /* 0x0000004a4b00720c */ /* 0x000fe40003f03070 */
[----:B------:R-:W-:Y:S02]  /*4140*/  SHF.R.U32.HI R77, RZ, 0x3, R76 ;  /* 0x00000003ff4d7819 */ /* 0x000fe4000001164c */
[----:B------:R-:W-:-:S02]  /*4150*/  ISETP.LT.AND P1, PT, R96, UR4, !P1 ;  /* 0x0000000460007c0c */ /* 0x000fc4000cf21270 */
[----:B------:R-:W-:-:S04]  /*4160*/  SHF.R.S32.HI R74, RZ, 0x1f, R75 ;  /* 0x0000001fff4a7819 */ /* 0x000fc8000001144b */
[----:B------:R-:W-:-:S13]  /*4170*/  ISETP.LE.U32.AND.EX P0, PT, R74, R77, P1, P0 ;  /* 0x0000004d4a00720c */ /* 0x000fda0000f03100 */
[----:B------:R-:W-:Y:S02]  /*4180*/  @P0 IMAD.MOV.U32 R78, RZ, RZ, R91 ;  /* 0x000000ffff4e0224 */ /* 0x000fe400078e005b */
[----:B------:R-:W-:-:S05]  /*4190*/  @P0 IMAD.MOV.U32 R79, RZ, RZ, R92 ;  /* 0x000000ffff4f0224 */ /* 0x000fca00078e005c */
[----:B------:R1:W4:Y:S01]  /*41a0*/  @P0 LDG.E.LTC128B.64 R88, desc[UR14][R78.64] ;  /* 0x0000000e4e580981 */ /* 0x000322000c1e1b20 */
[----:B------:R-:W-:Y:S01]  /*41b0*/  IADD3 R103, P1, P0, R91, 0x100, -R2 ;  /* 0x000001005b677810 */ /* 0x000fe2000783e802 */
[----:B------:R-:W-:Y:S03]  /*41c0*/  BSSY B0, `(.L_x_24) ;  /* 0x000001d000007945 */ /* 0x000fe60003800000 */
[----:B------:R-:W-:-:S04]  /*41d0*/  IADD3.X R101, R92, RZ, ~R3, P1, P0 ;  /* 0x000000ff5c657210 */ /* 0x000fc80000fe0c03 */
[----:B------:R-:W-:-:S04]  /*41e0*/  LOP3.LUT R76, R101, R0, RZ, 0xfc, !PT ;  /* 0x00000000654c7212 */ /* 0x000fc800078efcff */
[----:B------:R-:W-:-:S13]  /*41f0*/  ISETP.NE.U32.AND P0, PT, R76, RZ, PT ;  /* 0x000000ff4c00720c */ /* 0x000fda0003f05070 */
[----:B-1----:R-:W-:Y:S05]  /*4200*/  @!P0 BRA `(.L_x_25) ;  /* 0x0000000000148947 */ /* 0x002fea0003800000 */
[----:B------:R-:W-:Y:S01]  /*4210*/  IMAD.MOV.U32 R102, RZ, RZ, R90 ;  /* 0x000000ffff667224 */ /* 0x000fe200078e005a */
[----:B------:R-:W-:Y:S02]  /*4220*/  MOV R99, R0 ;  /* 0x0000000000637202 */ /* 0x000fe40000000f00 */
[----:B------:R-:W-:Y:S02]  /*4230*/  MOV R100, 0x4250 ;  /* 0x0000425000647802 */ /* 0x000fe40000000f00 */
[----:B--2345:R-:W-:Y:S05]  /*4240*/  CALL.REL.NOINC `($__internal_1_$__cuda_sm20_rem_u64) ;  /* 0x0000016000607944 */ /* 0x03cfea0003c00000 */
[----:B------:R-:W-:Y:S05]  /*4250*/  BRA `(.L_x_26) ;  /* 0x00000000004c7947 */ /* 0x000fea0003800000 */
.L_x_25:
[----:B------:R-:W1:Y:S01]  /*4260*/  I2F.U32.RP R78, R90 ;  /* 0x0000005a004e7306 */ /* 0x000e620000209000 */
[----:B---3--:R-:W-:Y:S02]  /*4270*/  MOV R80, RZ ;  /* 0x000000ff00507202 */ /* 0x008fe40000000f00 */
[----:B------:R-:W-:-:S05]  /*4280*/  MOV R105, RZ ;  /* 0x000000ff00697202 */ /* 0x000fca0000000f00 */
[----:B-1----:R-:W1:Y:S02]  /*4290*/  MUFU.RCP R77, R78 ;  /* 0x0000004e004d7308 */ /* 0x002e640000001000 */
[----:B-1----:R-:W-:-:S06]  /*42a0*/  VIADD R77, R77, 0xffffffe ;  /* 0x0ffffffe4d4d7836 */ /* 0x002fcc0000000000 */
[----:B------:R-:W1:Y:S02]  /*42b0*/  F2I.FTZ.U32.TRUNC.NTZ R81, R77 ;  /* 0x0000004d00517305 */ /* 0x000e64000021f000 */
[----:B-1----:R-:W-:-:S04]  /*42c0*/  IMAD.MOV R76, RZ, RZ, -R81 ;  /* 0x000000ffff4c7224 */ /* 0x002fc800078e0a51 */
[----:B------:R-:W-:-:S04]  /*42d0*/  IMAD R76, R76, R90, RZ ;  /* 0x0000005a4c4c7224 */ /* 0x000fc800078e02ff */
[----:B------:R-:W-:-:S06]  /*42e0*/  IMAD.HI.U32 R76, R81, R76, R80 ;  /* 0x0000004c514c7227 */ /* 0x000fcc00078e0050 */
[----:B------:R-:W-:-:S04]  /*42f0*/  IMAD.HI.U32 R76, R76, R103, RZ ;  /* 0x000000674c4c7227 */ /* 0x000fc800078e00ff */
[----:B------:R-:W-:-:S04]  /*4300*/  IMAD.MOV R76, RZ, RZ, -R76 ;  /* 0x000000ffff4c7224 */ /* 0x000fc800078e0a4c */
[----:B------:R-:W-:-:S05]  /*4310*/  IMAD R103, R90, R76, R103 ;  /* 0x0000004c5a677224 */ /* 0x000fca00078e0267 */
[----:B------:R-:W-:-:S13]  /*4320*/  ISETP.GE.U32.AND P0, PT, R103, R90, PT ;  /* 0x0000005a6700720c */ /* 0x000fda0003f06070 */
[-C--:B------:R-:W-:Y:S02]  /*4330*/  @P0 IADD3 R103, R103, -R90.reuse, RZ ;  /* 0x8000005a67670210 */ /* 0x080fe40007ffe0ff */
[----:B------:R-:W-:Y:S02]  /*4340*/  ISETP.NE.U32.AND P0, PT, R90, RZ, PT ;  /* 0x000000ff5a00720c */ /* 0x000fe40003f05070 */
[----:B------:R-:W-:-:S13]  /*4350*/  ISETP.GE.U32.AND P1, PT, R103, R90, PT ;  /* 0x0000005a6700720c */ /* 0x000fda0003f26070 */
[----:B------:R-:W-:Y:S01]  /*4360*/  @P1 IMAD.IADD R103, R103, 0x1, -R90 ;  /* 0x0000000167671824 */ /* 0x000fe200078e0a5a */
[----:B------:R-:W-:-:S04]  /*4370*/  @!P0 LOP3.LUT R103, RZ, R90, RZ, 0x33, !PT ;  /* 0x0000005aff678212 */ /* 0x000fc800078e33ff */
[----:B------:R-:W-:Y:S02]  /*4380*/  MOV R104, R103 ;  /* 0x0000006700687202 */ /* 0x000fe40000000f00 */
.L_x_26:
[----:B------:R-:W-:Y:S05]  /*4390*/  BSYNC B0 ;  /* 0x0000000000007941 */ /* 0x000fea0003800000 */
.L_x_24:
[----:B------:R-:W-:Y:S01]  /*43a0*/  VIADD R77, R94, 0x20 ;  /* 0x000000205e4d7836 */ /* 0x000fe20000000000 */
[----:B------:R-:W-:Y:S01]  /*43b0*/  ULDC.64 UR4, c[0x0][0x210] ;  /* 0x0000840000047ab9 */ /* 0x000fe20000000a00 */
[--C-:B------:R-:W-:Y:S02]  /*43c0*/  SHF.R.U64 R76, R104, 0x3, R105.reuse ;  /* 0x00000003684c7819 */ /* 0x100fe40000001269 */
[----:B------:R-:W-:Y:S02]  /*43d0*/  CS2R R86, SRZ ;  /* 0x0000000000567805 */ /* 0x000fe4000001ff00 */
[----:B------:R-:W-:Y:S02]  /*43e0*/  ISETP.GE.AND P1, PT, R77, UR5, PT ;  /* 0x000000054d007c0c */ /* 0x000fe4000bf26270 */
[----:B------:R-:W-:Y:S02]  /*43f0*/  SHF.R.U32.HI R77, RZ, 0x3, R105 ;  /* 0x00000003ff4d7819 */ /* 0x000fe40000011669 */
[----:B------:R-:W-:-:S02]  /*4400*/  ISETP.LE.U32.AND P0, PT, R75, R76, PT ;  /* 0x0000004c4b00720c */ /* 0x000fc40003f03070 */
[----:B------:R-:W-:-:S04]  /*4410*/  ISETP.LT.AND P1, PT, R96, UR4, !P1 ;  /* 0x0000000460007c0c */ /* 0x000fc8000cf21270 */
[----:B------:R-:W-:-:S13]  /*4420*/  ISETP.LE.U32.AND.EX P0, PT, R74, R77, P1, P0 ;  /* 0x0000004d4a00720c */ /* 0x000fda0000f03100 */
[----:B------:R-:W-:Y:S02]  /*4430*/  @P0 IMAD.MOV.U32 R78, RZ, RZ, R91 ;  /* 0x000000ffff4e0224 */ /* 0x000fe400078e005b */
[----:B------:R-:W-:-:S05]  /*4440*/  @P0 IMAD.MOV.U32 R79, RZ, RZ, R92 ;  /* 0x000000ffff4f0224 */ /* 0x000fca00078e005c */
[----:B------:R1:W4:Y:S01]  /*4450*/  @P0 LDG.E.LTC128B.64 R86, desc[UR14][R78.64+0x100] ;  /* 0x0001000e4e560981 */ /* 0x000322000c1e1b20 */
[----:B------:R-:W-:Y:S01]  /*4460*/  IADD3 R74, P1, P0, -R2, R91, R70 ;  /* 0x0000005b024a7210 */ /* 0x000fe2000783e146 */
[----:B------:R-:W-:Y:S03]  /*4470*/  BSSY B0, `(.L_x_27) ;  /* 0x0000028000007945 */ /* 0x000fe60003800000 */
[----:B------:R-:W-:-:S04]  /*4480*/  IADD3.X R75, ~R3, R92, R71, P1, P0 ;  /* 0x0000005c034b7210 */ /* 0x000fc80000fe0547 */
[----:B------:R-:W-:-:S04]  /*4490*/  LOP3.LUT R76, R75, R0, RZ, 0xfc, !PT ;  /* 0x000000004b4c7212 */ /* 0x000fc800078efcff */
[----:B------:R-:W-:-:S13]  /*44a0*/  ISETP.NE.U32.AND P0, PT, R76, RZ, PT ;  /* 0x000000ff4c00720c */ /* 0x000fda0003f05070 */
[----:B-1----:R-:W-:Y:S05]  /*44b0*/  @!P0 BRA `(.L_x_28) ;  /* 0x00000000003c8947 */ /* 0x002fea0003800000 */
[----:B------:R-:W-:Y:S01]  /*44c0*/  IMAD.MOV.U32 R98, RZ, RZ, R74 ;  /* 0x000000ffff627224 */ /* 0x000fe200078e004a */
[----:B------:R-:W-:Y:S01]  /*44d0*/  MOV R103, R90 ;  /* 0x0000005a00677202 */ /* 0x000fe20000000f00 */
[----:B------:R-:W-:Y:S01]  /*44e0*/  IMAD.MOV.U32 R97, RZ, RZ, R75 ;  /* 0x000000ffff617224 */ /* 0x000fe200078e004b */
[----:B------:R-:W-:Y:S02]  /*44f0*/  MOV R106, R0 ;  /* 0x00000000006a7202 */ /* 0x000fe40000000f00 */
[----:B------:R-:W-:Y:S02]  /*4500*/  MOV R104, 0x4520 ;  /* 0x0000452000687802 */ /* 0x000fe40000000f00 */
[----:B--2-45:R-:W-:Y:S05]  /*4510*/  CALL.REL.NOINC `($__internal_0_$__cuda_sm20_div_u64) ;  /* 0x0000015800987944 */ /* 0x034fea0003c00000 */
[----:B------:R-:W-:-:S04]  /*4520*/  IADD3 R77, P0, RZ, -R99, RZ ;  /* 0x80000063ff4d7210 */ /* 0x000fc80007f1e0ff */
[----:B------:R-:W-:-:S05]  /*4530*/  IADD3.X R79, RZ, ~R98, RZ, P0, !PT ;  /* 0x80000062ff4f7210 */ /* 0x000fca00007fe4ff */
[----:B------:R-:W-:Y:S02]  /*4540*/  IMAD R76, R79, R90, RZ ;  /* 0x0000005a4f4c7224 */ /* 0x000fe400078e02ff */
[----:B------:R-:W-:Y:S01]  /*4550*/  IMAD.WIDE.U32 R78, R90, R77, R74 ;  /* 0x0000004d5a4e7225 */ /* 0x000fe200078e004a */
[----:B------:R-:W-:-:S03]  /*4560*/  MOV R75, R99 ;  /* 0x00000063004b7202 */ /* 0x000fc60000000f00 */
[----:B------:R-:W-:Y:S01]  /*4570*/  IMAD R76, R0, R77, R76 ;  /* 0x0000004d004c7224 */ /* 0x000fe200078e024c */
[----:B------:R-:W-:-:S04]  /*4580*/  MOV R74, R78 ;  /* 0x0000004e004a7202 */ /* 0x000fc80000000f00 */
[----:B------:R-:W-:Y:S01]  /*4590*/  IADD3 R76, R76, R79, RZ ;  /* 0x0000004f4c4c7210 */ /* 0x000fe20007ffe0ff */
[----:B------:R-:W-:Y:S05]  /*45a0*/  BRA `(.L_x_29) ;  /* 0x0000000000507947 */ /* 0x000fea0003800000 */
.L_x_28:
[----:B------:R-:W1:Y:S01]  /*45b0*/  I2F.U32.RP R78, R90 ;  /* 0x0000005a004e7306 */ /* 0x000e620000209000 */
[----:B------:R-:W-:-:S07]  /*45c0*/  ISETP.NE.U32.AND P0, PT, R90, RZ, PT ;  /* 0x000000ff5a00720c */ /* 0x000fce0003f05070 */
[----:B-1----:R-:W1:Y:S02]  /*45d0*/  MUFU.RCP R76, R78 ;  /* 0x0000004e004c7308 */ /* 0x002e640000001000 */
[----:B-1----:R-:W-:-:S06]  /*45e0*/  IADD3 R76, R76, 0xffffffe, RZ ;  /* 0x0ffffffe4c4c7810 */ /* 0x002fcc0007ffe0ff */
[----:B------:R-:W1:Y:S02]  /*45f0*/  F2I.FTZ.U32.TRUNC.NTZ R77, R76 ;  /* 0x0000004c004d7305 */ /* 0x000e64000021f000 */
[----:B-1----:R-:W-:Y:S01]  /*4600*/  IMAD.MOV R75, RZ, RZ, -R77 ;  /* 0x000000ffff4b7224 */ /* 0x002fe200078e0a4d */
        /* <DEDUP_REMOVED lines=14> */
.L_x_29:
[----:B------:R-:W-:Y:S05]  /*46f0*/  BSYNC B0 ;  /* 0x0000000000007941 */ /* 0x000fea0003800000 */
.L_x_27:
[--C-:B------:R-:W-:Y:S01]  /*4700*/  SHF.R.U64 R78, R74, 0x3, R76.reuse ;  /* 0x000000034a4e7819 */ /* 0x100fe2000000124c */
[----:B------:R-:W-:Y:S01]  /*4710*/  ULDC.64 UR4, c[0x0][0x210] ;  /* 0x0000840000047ab9 */ /* 0x000fe20000000a00 */
[----:B------:R-:W-:Y:S01]  /*4720*/  VIADD R74, R96, 0x1 ;  /* 0x00000001604a7836 */ /* 0x000fe20000000000 */
[----:B------:R-:W-:Y:S02]  /*4730*/  ISETP.GE.AND P0, PT, R94, UR5, PT ;  /* 0x000000055e007c0c */ /* 0x000fe4000bf06270 */
[----:B------:R-:W-:Y:S02]  /*4740*/  CS2R R84, SRZ ;  /* 0x0000000000547805 */ /* 0x000fe4000001ff00 */
[----:B------:R-:W-:Y:S02]  /*4750*/  ISETP.LE.U32.AND P1, PT, R75, R78, PT ;  /* 0x0000004e4b00720c */ /* 0x000fe40003f23070 */
[----:B------:R-:W-:Y:S02]  /*4760*/  ISETP.LT.AND P0, PT, R74, UR4, !P0 ;  /* 0x000000044a007c0c */ /* 0x000fe4000c701270 */
[----:B------:R-:W-:-:S02]  /*4770*/  SHF.R.U32.HI R77, RZ, 0x3, R76 ;  /* 0x00000003ff4d7819 */ /* 0x000fc4000001164c */
[----:B------:R-:W-:-:S04]  /*4780*/  SHF.R.S32.HI R74, RZ, 0x1f, R75 ;  /* 0x0000001fff4a7819 */ /* 0x000fc8000001144b */
[----:B------:R-:W-:Y:S02]  /*4790*/  ISETP.LE.U32.AND.EX P1, PT, R74, R77, P0, P1 ;  /* 0x0000004d4a00720c */ /* 0x000fe40000723110 */
[----:B------:R-:W-:-:S05]  /*47a0*/  IADD3 R76, P0, R70, R91, RZ ;  /* 0x0000005b464c7210 */ /* 0x000fca0007f1e0ff */
[----:B------:R-:W-:-:S06]  /*47b0*/  IMAD.X R77, R71, 0x1, R92, P0 ;  /* 0x00000001474d7824 */ /* 0x000fcc00000e065c */
        /* <DEDUP_REMOVED lines=10> */
[----:B--2-45:R-:W-:Y:S05]  /*4860*/  CALL.REL.NOINC `($__internal_1_$__cuda_sm20_rem_u64) ;  /* 0x0000015800d87944 */ /* 0x034fea0003c00000 */
[----:B------:R-:W-:Y:S05]  /*4870*/  BRA `(.L_x_32) ;  /* 0x00000000004c7947 */ /* 0x000fea0003800000 */
.L_x_31:
[----:B------:R-:W1:Y:S01]  /*4880*/  I2F.U32.RP R80, R90 ;  /* 0x0000005a00507306 */ /* 0x000e620000209000 */
[----:B------:R-:W-:Y:S02]  /*4890*/  MOV R82, RZ ;  /* 0x000000ff00527202 */ /* 0x000fe40000000f00 */
        /* <DEDUP_REMOVED lines=17> */
.L_x_32:
[----:B------:R-:W-:Y:S05]  /*49b0*/  BSYNC B0 ;  /* 0x0000000000007941 */ /* 0x000fea0003800000 */
.L_x_30:
[----:B------:R-:W-:Y:S01]  /*49c0*/  VIADD R79, R94, 0x20 ;  /* 0x000000205e4f7836 */ /* 0x000fe20000000000 */
[----:B------:R-:W-:Y:S01]  /*49d0*/  ULDC.64 UR4, c[0x0][0x210] ;  /* 0x0000840000047ab9 */ /* 0x000fe20000000a00 */
[----:B------:R-:W-:Y:S01]  /*49e0*/  VIADD R78, R96, 0x1 ;  /* 0x00000001604e7836 */ /* 0x000fe20000000000 */
[--C-:B------:R-:W-:Y:S02]  /*49f0*/  SHF.R.U64 R80, R104, 0x3, R105.reuse ;  /* 0x0000000368507819 */ /* 0x100fe40000001269 */
[----:B------:R-:W-:Y:S02]  /*4a00*/  CS2R R82, SRZ ;  /* 0x0000000000527805 */ /* 0x000fe4000001ff00 */
[----:B------:R-:W-:Y:S02]  /*4a10*/  ISETP.GE.AND P0, PT, R79, UR5, PT ;  /* 0x000000054f007c0c */ /* 0x000fe4000bf06270 */
[----:B------:R-:W-:Y:S02]  /*4a20*/  SHF.R.U32.HI R79, RZ, 0x3, R105 ;  /* 0x00000003ff4f7819 */ /* 0x000fe40000011669 */
[----:B------:R-:W-:-:S02]  /*4a30*/  ISETP.LE.U32.AND P1, PT, R75, R80, PT ;  /* 0x000000504b00720c */ /* 0x000fc40003f23070 */
[----:B------:R-:W-:-:S04]  /*4a40*/  ISETP.LT.AND P0, PT, R78, UR4, !P0 ;  /* 0x000000044e007c0c */ /* 0x000fc8000c701270 */
[----:B------:R-:W-:Y:S02]  /*4a50*/  ISETP.LE.U32.AND.EX P0, PT, R74, R79, P0, P1 ;  /* 0x0000004f4a00720c */ /* 0x000fe40000703110 */
[----:B------:R-:W-:-:S11]  /*4a60*/  LEA R75, P1, R70, R91, 0x1 ;  /* 0x0000005b464b7211 */ /* 0x000fd600078208ff */
[----:B------:R-:W-:Y:S02]  /*4a70*/  @P0 IMAD.MOV.U32 R78, RZ, RZ, R76 ;  /* 0x000000ffff4e0224 */ /* 0x000fe400078e004c */
[----:B------:R-:W-:Y:S01]  /*4a80*/  @P0 IMAD.MOV.U32 R79, RZ, RZ, R77 ;  /* 0x000000ffff4f0224 */ /* 0x000fe200078e004d */
[----:B------:R-:W-:-:S04]  /*4a90*/  LEA.HI.X R76, R70, R92, R71, 0x1, P1 ;  /* 0x0000005c464c7211 */ /* 0x000fc800008f0c47 */
[----:B------:R1:W4:Y:S01]  /*4aa0*/  @P0 LDG.E.LTC128B.64 R82, desc[UR14][R78.64+0x100] ;  /* 0x0001000e4e520981 */ /* 0x000322000c1e1b20 */
[----:B------:R-:W-:Y:S01]  /*4ab0*/  IADD3 R74, P0, -R2, R75, RZ ;  /* 0x0000004b024a7210 */ /* 0x000fe20007f1e1ff */
[----:B------:R-:W-:Y:S04]  /*4ac0*/  BSSY B0, `(.L_x_33) ;  /* 0x0000028000007945 */ /* 0x000fe80003800000 */
[----:B------:R-:W-:-:S05]  /*4ad0*/  IMAD.X R75, R76, 0x1, ~R3, P0 ;  /* 0x000000014c4b7824 */ /* 0x000fca00000e0e03 */
        /* <DEDUP_REMOVED lines=18> */
.L_x_34:
        /* <DEDUP_REMOVED lines=20> */
.L_x_35:
[----:B------:R-:W-:Y:S05]  /*4d40*/  BSYNC B0 ;  /* 0x0000000000007941 */ /* 0x000fea0003800000 */
.L_x_33:
        /* <DEDUP_REMOVED lines=10> */
[----:B------:R-:W-:-:S04]  /*4df0*/  LEA R78, P0, R70, R91, 0x1 ;  /* 0x0000005b464e7211 */ /* 0x000fc800078008ff */
[----:B------:R-:W-:-:S07]  /*4e00*/  LEA.HI.X R79, R70, R92, R71, 0x1, P0 ;  /* 0x0000005c464f7211 */ /* 0x000fce00000f0c47 */
        /* <DEDUP_REMOVED lines=12> */
.L_x_37:
        /* <DEDUP_REMOVED lines=19> */
.L_x_38:
[----:B------:R-:W-:Y:S05]  /*5000*/  BSYNC B0 ;  /* 0x0000000000007941 */ /* 0x000fea0003800000 */
.L_x_36:
[----:B------:R-:W-:Y:S01]  /*5010*/  VIADD R76, R94, 0x20 ;  /* 0x000000205e4c7836 */ /* 0x000fe20000000000 */
[----:B------:R-:W-:Y:S01]  /*5020*/  ULDC.64 UR4, c[0x0][0x210] ;  /* 0x0000840000047ab9 */ /* 0x000fe20000000a00 */
[----:B------:R-:W-:Y:S01]  /*5030*/  VIADD R77, R96, 0x2 ;  /* 0x00000002604d7836 */ /* 0x000fe20000000000 */
[--C-:B------:R-:W-:Y:S02]  /*5040*/  SHF.R.U64 R78, R104, 0x3, R105.reuse ;  /* 0x00000003684e7819 */ /* 0x100fe40000001269 */
[----:B------:R-:W-:Y:S02]  /*5050*/  ISETP.GE.AND P0, PT, R76, UR5, PT ;  /* 0x000000054c007c0c */ /* 0x000fe4000bf06270 */
[----:B------:R-:W-:Y:S02]  /*5060*/  SHF.R.U32.HI R79, RZ, 0x3, R105 ;  /* 0x00000003ff4f7819 */ /* 0x000fe40000011669 */
[----:B------:R-:W-:Y:S02]  /*5070*/  ISETP.LE.U32.AND P4, PT, R75, R78, PT ;  /* 0x0000004e4b00720c */ /* 0x000fe40003f83070 */
[----:B------:R-:W-:-:S02]  /*5080*/  ISETP.LT.AND P0, PT, R77, UR4, !P0 ;  /* 0x000000044d007c0c */ /* 0x000fc4000c701270 */
[----:B------:R-:W-:Y:S02]  /*5090*/  IADD3 R75, P3, P1, R70, 0x100, R91 ;  /* 0x00000100464b7810 */ /* 0x000fe4000797e05b */
[----:B------:R-:W-:Y:S02]  /*50a0*/  ISETP.LE.U32.AND.EX P4, PT, R74, R79, P0, P4 ;  /* 0x0000004f4a00720c */ /* 0x000fe40000783140 */
[----:B------:R-:W-:Y:S02]  /*50b0*/  CS2R R78, SRZ ;  /* 0x00000000004e7805 */ /* 0x000fe4000001ff00 */
[----:B------:R-:W-:Y:S02]  /*50c0*/  IADD3 R98, P0, R70, R75, RZ ;  /* 0x0000004b46627210 */ /* 0x000fe40007f1e0ff */
[----:B------:R-:W-:-:S05]  /*50d0*/  IADD3.X R74, R71, RZ, R92, P3, P1 ;  /* 0x000000ff474a7210 */ /* 0x000fca0001fe245c */
[----:B------:R-:W-:-:S05]  /*50e0*/  IMAD.X R99, R71, 0x1, R74, P0 ;  /* 0x0000000147637824 */ /* 0x000fca00000e064a */
[----:B------:R1:W4:Y:S01]  /*50f0*/  @P4 LDG.E.LTC128B.64 R78, desc[UR14][R98.64] ;  /* 0x0000000e624e4981 */ /* 0x000322000c1e1b20 */
[----:B------:R-:W-:Y:S01]  /*5100*/  IMAD.MOV.U32 R74, RZ, RZ, R91 ;  /* 0x000000ffff4a7224 */ /* 0x000fe200078e005b */
[----:B------:R-:W-:Y:S01]  /*5110*/  BSSY B0, `(.L_x_39) ;  /* 0x000002c000007945 */ /* 0x000fe20003800000 */
[----:B------:R-:W-:Y:S02]  /*5120*/  IMAD.MOV.U32 R75, RZ, RZ, R92 ;  /* 0x000000ffff4b7224 */ /* 0x000fe400078e005c */
[----:B------:R-:W-:-:S04]  /*5130*/  IMAD.WIDE.U32 R76, R70, 0x3, R74 ;  /* 0x00000003464c7825 */ /* 0x000fc800078e004a */
[----:B------:R-:W-:Y:S01]  /*5140*/  IMAD R74, R71, 0x3, RZ ;  /* 0x00000003474a7824 */ /* 0x000fe200078e02ff */
[----:B------:R-:W-:-:S04]  /*5150*/  IADD3 R126, P0, -R2, R76, RZ ;  /* 0x0000004c027e7210 */ /* 0x000fc80007f1e1ff */
[----:B------:R-:W-:-:S04]  /*5160*/  IADD3.X R127, ~R3, R77, R74, P0, !PT ;  /* 0x0000004d037f7210 */ /* 0x000fc800007fe54a */
        /* <DEDUP_REMOVED lines=12> */
[----:B------:R-:W-:-:S04]  /*5230*/  IMAD.WIDE.U32 R76, R90, R75, R126 ;  /* 0x0000004b5a4c7225 */ /* 0x000fc800078e007e */
[----:B------:R-:W-:Y:S01]  /*5240*/  IMAD R74, R0, R75, R74 ;  /* 0x0000004b004a7224 */ /* 0x000fe200078e024a */
[----:B------:R-:W-:-:S04]  /*5250*/  MOV R75, R99 ;  /* 0x00000063004b7202 */ /* 0x000fc80000000f00 */
[----:B------:R-:W-:Y:S01]  /*5260*/  IADD3 R77, R74, R77, RZ ;  /* 0x0000004d4a4d7210 */ /* 0x000fe20007ffe0ff */
[----:B------:R-:W-:Y:S05]  /*5270*/  BRA `(.L_x_41) ;  /* 0x0000000000547947 */ /* 0x000fea0003800000 */
.L_x_40:
[----:B------:R-:W1:Y:S01]  /*5280*/  I2F.U32.RP R97, R90 ;  /* 0x0000005a00617306 */ /* 0x000e620000209000 */
[----:B------:R-:W-:-:S07]  /*5290*/  ISETP.NE.U32.AND P0, PT, R90, RZ, PT ;  /* 0x000000ff5a00720c */ /* 0x000fce0003f05070 */
[----:B-1----:R-:W1:Y:S02]  /*52a0*/  MUFU.RCP R76, R97 ;  /* 0x00000061004c7308 */ /* 0x002e640000001000 */
[----:B-1----:R-:W-:-:S06]  /*52b0*/  IADD3 R76, R76, 0xffffffe, RZ ;  /* 0x0ffffffe4c4c7810 */ /* 0x002fcc0007ffe0ff */
[----:B------:R-:W1:Y:S02]  /*52c0*/  F2I.FTZ.U32.TRUNC.NTZ R77, R76 ;  /* 0x0000004c004d7305 */ /* 0x000e64000021f000 */
[----:B-1----:R-:W-:Y:S01]  /*52d0*/  IADD3 R74, RZ, -R77, RZ ;  /* 0x8000004dff4a7210 */ /* 0x002fe20007ffe0ff */
[----:B------:R-:W-:-:S04]  /*52e0*/  IMAD.MOV.U32 R76, RZ, RZ, RZ ;  /* 0x000000ffff4c7224 */ /* 0x000fc800078e00ff */
[----:B------:R-:W-:-:S04]  /*52f0*/  IMAD R74, R74, R90, RZ ;  /* 0x0000005a4a4a7224 */ /* 0x000fc800078e02ff */
[----:B------:R-:W-:-:S06]  /*5300*/  IMAD.HI.U32 R75, R77, R74, R76 ;  /* 0x0000004a4d4b7227 */ /* 0x000fcc00078e004c */
[----:B------:R-:W-:-:S05]  /*5310*/  IMAD.HI.U32 R75, R75, R126, RZ ;  /* 0x0000007e4b4b7227 */ /* 0x000fca00078e00ff */
[----:B------:R-:W-:-:S05]  /*5320*/  IADD3 R77, -R75, RZ, RZ ;  /* 0x000000ff4b4d7210 */ /* 0x000fca0007ffe1ff */
[----:B------:R-:W-:-:S05]  /*5330*/  IMAD R77, R90, R77, R126 ;  /* 0x0000004d5a4d7224 */ /* 0x000fca00078e027e */
[----:B------:R-:W-:-:S13]  /*5340*/  ISETP.GE.U32.AND P3, PT, R77, R90, PT ;  /* 0x0000005a4d00720c */ /* 0x000fda0003f66070 */
[----:B------:R-:W-:Y:S01]  /*5350*/  @P3 IMAD.IADD R77, R77, 0x1, -R90 ;  /* 0x000000014d4d3824 */ /* 0x000fe200078e0a5a */
[----:B------:R-:W-:-:S04]  /*5360*/  @P3 IADD3 R75, R75, 0x1, RZ ;  /* 0x000000014b4b3810 */ /* 0x000fc80007ffe0ff */
[----:B------:R-:W-:Y:S01]  /*5370*/  ISETP.GE.U32.AND P1, PT, R77, R90, PT ;  /* 0x0000005a4d00720c */ /* 0x000fe20003f26070 */
[----:B------:R-:W-:-:S12]  /*5380*/  IMAD.MOV.U32 R77, RZ, RZ, RZ ;  /* 0x000000ffff4d7224 */ /* 0x000fd800078e00ff */
[----:B------:R-:W-:Y:S01]  /*5390*/  @P1 VIADD R75, R75, 0x1 ;  /* 0x000000014b4b1836 */ /* 0x000fe20000000000 */
[----:B------:R-:W-:-:S04]  /*53a0*/  @!P0 LOP3.LUT R75, RZ, R90, RZ, 0x33, !PT ;  /* 0x0000005aff4b8212 */ /* 0x000fc800078e33ff */
[----:B------:R-:W-:-:S05]  /*53b0*/  IADD3 R97, -R75, RZ, RZ ;  /* 0x000000ff4b617210 */ /* 0x000fca0007ffe1ff */
[----:B------:R-:W-:Y:S02]  /*53c0*/  IMAD R76, R90, R97, R126 ;  /* 0x000000615a4c7224 */ /* 0x000fe400078e027e */
.L_x_41:
[----:B------:R-:W-:Y:S05]  /*53d0*/  BSYNC B0 ;  /* 0x0000000000007941 */ /* 0x000fea0003800000 */
.L_x_39:
[----:B------:R-:W-:Y:S01]  /*53e0*/  ULDC.64 UR4, c[0x0][0x210] ;  /* 0x0000840000047ab9 */ /* 0x000fe20000000a00 */
[----:B------:R-:W-:Y:S01]  /*53f0*/  VIADD R74, R96, 0x3 ;  /* 0x00000003604a7836 */ /* 0x000fe20000000000 */
[----:B------:R-:W-:Y:S01]  /*5400*/  ISETP.GE.AND P0, PT, R94, UR5, PT ;  /* 0x000000055e007c0c */ /* 0x000fe2000bf06270 */
[----:B------:R-:W-:Y:S01]  /*5410*/  IMAD.MOV.U32 R98, RZ, RZ, R91 ;  /* 0x000000ffff627224 */ /* 0x000fe200078e005b */
[----:B------:R-:W-:Y:S01]  /*5420*/  SHF.R.U64 R76, R76, 0x3, R77 ;  /* 0x000000034c4c7819 */ /* 0x000fe2000000124d */
[----:B------:R-:W-:Y:S01]  /*5430*/  IMAD.MOV.U32 R99, RZ, RZ, R92 ;  /* 0x000000ffff637224 */ /* 0x000fe200078e005c */
[----:B------:R-:W-:Y:S02]  /*5440*/  ISETP.LT.AND P0, PT, R74, UR4, !P0 ;  /* 0x000000044a007c0c */ /* 0x000fe4000c701270 */
[----:B------:R-:W-:Y:S01]  /*5450*/  ISETP.LE.U32.AND P1, PT, R75, R76, PT ;  /* 0x0000004c4b00720c */ /* 0x000fe20003f23070 */
[----:B------:R-:W-:Y:S01]  /*5460*/  IMAD.WIDE.U32 R98, R70, 0x3, R98 ;  /* 0x0000000346627825 */ /* 0x000fe200078e0062 */
[----:B------:R-:W-:-:S02]  /*5470*/  SHF.R.U32.HI R77, RZ, 0x3, R77 ;  /* 0x00000003ff4d7819 */ /* 0x000fc4000001164d */
[----:B------:R-:W-:-:S04]  /*5480*/  SHF.R.S32.HI R74, RZ, 0x1f, R75 ;  /* 0x0000001fff4a7819 */ /* 0x000fc8000001144b */
[----:B------:R-:W-:Y:S01]  /*5490*/  ISETP.LE.U32.AND.EX P0, PT, R74, R77, P0, P1 ;  /* 0x0000004d4a00720c */ /* 0x000fe20000703110 */
[----:B------:R-:W-:-:S04]  /*54a0*/  IMAD R77, R71, 0x3, RZ ;  /* 0x00000003474d7824 */ /* 0x000fc800078e02ff */
[----:B------:R-:W-:Y:S01]  /*54b0*/  IMAD.IADD R99, R77, 0x1, R99 ;  /* 0x000000014d637824 */ /* 0x000fe200078e0263 */
[----:B------:R-:W-:-:S07]  /*54c0*/  CS2R R76, SRZ ;  /* 0x00000000004c7805 */ /* 0x000fce000001ff00 */
[----:B------:R1:W4:Y:S01]  /*54d0*/  @P0 LDG.E.LTC128B.64 R76, desc[UR14][R98.64] ;  /* 0x0000000e624c0981 */ /* 0x000322000c1e1b20 */
[----:B------:R-:W-:Y:S01]  /*54e0*/  IADD3 R103, P0, R126, 0x100, RZ ;  /* 0x000001007e677810 */ /* 0x000fe20007f1e0ff */
[----:B------:R-:W-:Y:S04]  /*54f0*/  BSSY B0, `(.L_x_42) ;  /* 0x000001d000007945 */ /* 0x000fe80003800000 */
[----:B------:R-:W-:-:S05]  /*5500*/  IMAD.X R101, RZ, RZ, R127, P0 ;  /* 0x000000ffff657224 */ /* 0x000fca00000e067f */
        /* <DEDUP_REMOVED lines=8> */
.L_x_43:
        /* <DEDUP_REMOVED lines=19> */
.L_x_44:
[----:B------:R-:W-:Y:S05]  /*56c0*/  BSYNC B0 ;  /* 0x0000000000007941 */ /* 0x000fea0003800000 */
.L_x_42:
        /* <DEDUP_REMOVED lines=11> */
[----:B------:R-:W-:Y:S02]  /*5780*/  IADD3.X R98, R71, RZ, R92, P3, P0 ;  /* 0x000000ff47627210 */ /* 0x000fe40001fe045c */
[----:B------:R-:W-:-:S04]  /*5790*/  IADD3 R100, P3, P0, R70, R99, R70 ;  /* 0x0000006346647210 */ /* 0x000fc8000787e046 */
[----:B------:R-:W-:-:S03]  /*57a0*/  IADD3.X R101, R71, R98, R71, P3, P0 ;  /* 0x0000006247657210 */ /* 0x000fc60001fe0447 */
[----:B------:R-:W-:Y:S06]  /*57b0*/  @!P4 BRA `(.L_x_45) ;  /* 0x0000000000c4c947 */ /* 0x000fec0003800000 */
[----:B------:R3:W4:Y:S01]  /*57c0*/  LDG.E.LTC128B.64 R74, desc[UR14][R100.64] ;  /* 0x0000000e644a7981 */ /* 0x000722000c1e1b20 */
[----:B------:R-:W-:Y:S05]  /*57d0*/  BRA `(.L_x_45) ;  /* 0x0000000000bc7947 */ /* 0x000fea0003800000 */
.L_x_20:
[----:B------:R-:W-:Y:S01]  /*57e0*/  VIADD R75, R94, 0x20 ;  /* 0x000000205e4b7836 */ /* 0x000fe20000000000 */
[----:B------:R-:W-:Y:S01]  /*57f0*/  ULDC.64 UR6, c[0x0][0x210] ;  /* 0x0000840000067ab9 */ /* 0x000fe20000000a00 */
[----:B------:R-:W-:Y:S01]  /*5800*/  VIADD R74, R96, 0x1 ;  /* 0x00000001604a7836 */ /* 0x000fe20000000000 */
[----:B------:R-:W-:Y:S02]  /*5810*/  ISETP.GE.AND P5, PT, R94, UR7, PT ;  /* 0x000000075e007c0c */ /* 0x000fe4000bfa6270 */
[----:B------:R-:W-:Y:S02]  /*5820*/  CS2R R84, SRZ ;  /* 0x0000000000547805 */ /* 0x000fe4000001ff00 */
[----:B------:R-:W-:Y:S02]  /*5830*/  ISETP.GE.AND P1, PT, R75, UR7, PT ;  /* 0x000000074b007c0c */ /* 0x000fe4000bf26270 */
[----:B------:R-:W-:Y:S02]  /*5840*/  CS2R R82, SRZ ;  /* 0x0000000000527805 */ /* 0x000fe4000001ff00 */
[----:B------:R-:W-:-:S02]  /*5850*/  ISETP.LT.AND P4, PT, R74, UR6, !P5 ;  /* 0x000000064a007c0c */ /* 0x000fc4000ef81270 */
[----:B------:R-:W-:Y:S01]  /*5860*/  ISETP.LT.AND P0, PT, R74, UR6, !P1 ;  /* 0x000000064a007c0c */ /* 0x000fe2000cf01270 */
[----:B------:R-:W-:Y:S01]  /*5870*/  VIADD R74, R96, 0x2 ;  /* 0x00000002604a7836 */ /* 0x000fe20000000000 */
[----:B-1----:R-:W-:-:S05]  /*5880*/  IADD3 R76, P3, R70, R91, RZ ;  /* 0x0000005b464c7210 */ /* 0x002fca0007f7e0ff */
[----:B------:R-:W-:Y:S01]  /*5890*/  IMAD.X R77, R71, 0x1, R92, P3 ;  /* 0x00000001474d7824 */ /* 0x000fe200018e065c */
[----:B------:R-:W-:-:S04]  /*58a0*/  IADD3 R100, P6, R70, R76, RZ ;  /* 0x0000004c46647210 */ /* 0x000fc80007fde0ff */
[----:B------:R-:W4:Y:S01]  /*58b0*/  @P4 LDG.E.LTC128B.64 R84, desc[UR14][R76.64] ;  /* 0x0000000e4c544981 */ /* 0x000f22000c1e1b20 */
[----:B------:R-:W-:Y:S02]  /*58c0*/  IADD3 R75, P4, R70, 0x100, RZ ;  /* 0x00000100464b7810 */ /* 0x000fe40007f9e0ff */
[C---:B------:R-:W-:Y:S01]  /*58d0*/  ISETP.LT.AND P3, PT, R74.reuse, UR6, !P5 ;  /* 0x000000064a007c0c */ /* 0x040fe2000ef61270 */
[----:B------:R1:W4:Y:S01]  /*58e0*/  @P0 LDG.E.LTC128B.64 R82, desc[UR14][R76.64+0x100] ;  /* 0x0001000e4c520981 */ /* 0x000322000c1e1b20 */
[----:B------:R-:W-:Y:S01]  /*58f0*/  ISETP.LT.AND P0, PT, R74, UR6, !P1 ;  /* 0x000000064a007c0c */ /* 0x000fe2000cf01270 */
[----:B------:R-:W-:Y:S01]  /*5900*/  IMAD.X R101, R71, 0x1, R77, P6 ;  /* 0x0000000147657824 */ /* 0x000fe200030e064d */
[----:B------:R-:W-:Y:S01]  /*5910*/  IADD3 R86, P6, R75, R76, RZ ;  /* 0x0000004c4b567210 */ /* 0x000fe20007fde0ff */
[----:B------:R-:W-:Y:S01]  /*5920*/  IMAD.X R74, RZ, RZ, R71, P4 ;  /* 0x000000ffff4a7224 */ /* 0x000fe200020e0647 */
[----:B------:R-:W-:Y:S02]  /*5930*/  CS2R R78, SRZ ;  /* 0x00000000004e7805 */ /* 0x000fe4000001ff00 */
[----:B---3--:R-:W-:-:S02]  /*5940*/  CS2R R80, SRZ ;  /* 0x0000000000507805 */ /* 0x008fc4000001ff00 */
[----:B------:R-:W-:Y:S01]  /*5950*/  ISETP.LT.AND P4, PT, R96, UR6, !P5 ;  /* 0x0000000660007c0c */ /* 0x000fe2000ef81270 */
[----:B------:R-:W-:Y:S02]  /*5960*/  IMAD.X R87, R74, 0x1, R77, P6 ;  /* 0x000000014a577824 */ /* 0x000fe400030e064d */
[C---:B------:R-:W-:Y:S01]  /*5970*/  VIADD R97, R96.reuse, 0x3 ;  /* 0x0000000360617836 */ /* 0x040fe20000000000 */
[----:B------:R3:W4:Y:S01]  /*5980*/  @P3 LDG.E.LTC128B.64 R80, desc[UR14][R100.64] ;  /* 0x0000000e64503981 */ /* 0x000722000c1e1b20 */
[----:B------:R-:W-:Y:S02]  /*5990*/  IADD3 R98, P3, R75, R100, RZ ;  /* 0x000000644b627210 */ /* 0x000fe40007f7e0ff */
[----:B------:R-:W-:Y:S01]  /*59a0*/  CS2R R88, SRZ ;  /* 0x0000000000587805 */ /* 0x000fe2000001ff00 */
[----:B------:R2:W4:Y:S01]  /*59b0*/  @P0 LDG.E.LTC128B.64 R78, desc[UR14][R86.64] ;  /* 0x0000000e564e0981 */ /* 0x000522000c1e1b20 */
[----:B------:R-:W-:Y:S01]  /*59c0*/  ISETP.LT.AND P0, PT, R96, UR6, !P1 ;  /* 0x0000000660007c0c */ /* 0x000fe2000cf01270 */
[----:B------:R-:W-:Y:S01]  /*59d0*/  IMAD.X R99, R74, 0x1, R101, P3 ;  /* 0x000000014a637824 */ /* 0x000fe200018e0665 */
[----:B------:R-:W-:-:S02]  /*59e0*/  ISETP.LT.AND P5, PT, R97, UR6, !P5 ;  /* 0x0000000661007c0c */ /* 0x000fc4000efa1270 */
[----:B------:R-:W-:Y:S01]  /*59f0*/  @P4 IMAD.MOV.U32 R104, RZ, RZ, R91 ;  /* 0x000000ffff684224 */ /* 0x000fe200078e005b */
[----:B------:R-:W-:Y:S01]  /*5a00*/  ISETP.LT.AND P6, PT, R97, UR6, !P1 ;  /* 0x0000000661007c0c */ /* 0x000fe2000cfc1270 */
[----:B------:R-:W-:Y:S01]  /*5a10*/  @P4 IMAD.MOV.U32 R105, RZ, RZ, R92 ;  /* 0x000000ffff694224 */ /* 0x000fe200078e005c */
[----:B------:R-:W-:Y:S02]  /*5a20*/  IADD3 R102, P3, R70, R100, RZ ;  /* 0x0000006446667210 */ /* 0x000fe40007f7e0ff */
[----:B------:R-:W-:Y:S02]  /*5a30*/  CS2R R74, SRZ ;  /* 0x00000000004a7805 */ /* 0x000fe4000001ff00 */
[----:B-1----:R-:W-:Y:S01]  /*5a40*/  CS2R R76, SRZ ;  /* 0x00000000004c7805 */ /* 0x002fe2000001ff00 */
[----:B------:R1:W4:Y:S01]  /*5a50*/  @P4 LDG.E.LTC128B.64 R88, desc[UR14][R104.64] ;  /* 0x0000000e68584981 */ /* 0x000322000c1e1b20 */
[----:B------:R-:W-:-:S05]  /*5a60*/  IMAD.X R103, R71, 0x1, R101, P3 ;  /* 0x0000000147677824 */ /* 0x000fca00018e0665 */
[----:B------:R1:W4:Y:S01]  /*5a70*/  @P5 LDG.E.LTC128B.64 R76, desc[UR14][R102.64] ;  /* 0x0000000e664c5981 */ /* 0x000322000c1e1b20 */
[----:B---3--:R-:W-:-:S03]  /*5a80*/  @P0 IMAD.MOV.U32 R100, RZ, RZ, R91 ;  /* 0x000000ffff640224 */ /* 0x008fc600078e005b */
[----:B------:R1:W4:Y:S01]  /*5a90*/  @P6 LDG.E.LTC128B.64 R74, desc[UR14][R98.64] ;  /* 0x0000000e624a6981 */ /* 0x000322000c1e1b20 */
[----:B------:R-:W-:Y:S01]  /*5aa0*/  @P0 IMAD.MOV.U32 R101, RZ, RZ, R92 ;  /* 0x000000ffff650224 */ /* 0x000fe200078e005c */
[----:B--2---:R-:W-:-:S06]  /*5ab0*/  CS2R R86, SRZ ;  /* 0x0000000000567805 */ /* 0x004fcc000001ff00 */
[----:B------:R1:W4:Y:S02]  /*5ac0*/  @P0 LDG.E.LTC128B.64 R86, desc[UR14][R100.64+0x100] ;  /* 0x0001000e64560981 */ /* 0x000324000c1e1b20 */
.L_x_45:
[----:B------:R-:W-:Y:S05]  /*5ad0*/  BSYNC B1 ;  /* 0x0000000000017941 */ /* 0x000fea0003800000 */
.L_x_19:
[----:B------:R-:W-:Y:S06]  /*5ae0*/  BAR.SYNC.DEFER_BLOCKING 0x0 ;  /* 0x0000000000007b1d */ /* 0x000fec0000010000 */
[----:B------:R-:W-:Y:S01]  /*5af0*/  BSSY B1, `(.L_x_46) ;  /* 0x00001fd000017945 */ /* 0x000fe20003800000 */
[----:B------:R-:W-:-:S04]  /*5b00*/  DEPBAR.LE SB5, 0xd ;  /* 0x0000d3400000791a */ /* 0x000fc80000000000 */
[----:B------:R-:W-:Y:S04]  /*5b10*/  STS.128 [R95], R4 ;  /* 0x000000045f007388 */ /* 0x000fe80000000c00 */
[----:B------:R-:W-:Y:S04]  /*5b20*/  STS.128 [R95+0x40], R8 ;  /* 0x000040085f007388 */ /* 0x000fe80000000c00 */
[----:B------:R-:W-:Y:S01]  /*5b30*/  STS.128 [R95+0x80], R12 ;  /* 0x0000800c5f007388 */ /* 0x000fe20000000c00 */
[----:B------:R-:W-:-:S04]  /*5b40*/  DEPBAR.LE SB5, 0xc ;  /* 0x0000d3000000791a */ /* 0x000fc80000000000 */
[----:B------:R-:W-:Y:S01]  /*5b50*/  STS.128 [R95+0xc0], R16 ;  /* 0x0000c0105f007388 */ /* 0x000fe20000000c00 */
[----:B------:R-:W-:Y:S06]  /*5b60*/  BAR.SYNC.DEFER_BLOCKING 0x0 ;  /* 0x0000000000007b1d */ /* 0x000fec0000010000 */
[----:B------:R-:W2:Y:S04]  /*5b70*/  LDS.64 R126, [R93+UR8] ;  /* 0x000000085d7e7984 */ /* 0x000ea80008000a00 */
[----:B------:R-:W2:Y:S04]  /*5b80*/  LDS.64 R108, [R93+UR8+0x100] ;  /* 0x000100085d6c7984 */ /* 0x000ea80008000a00 */
[----:B------:R-:W2:Y:S04]  /*5b90*/  LDS.64 R106, [R93+UR8+0x220] ;  /* 0x000220085d6a7984 */ /* 0x000ea80008000a00 */
[----:B-1----:R-:W1:Y:S04]  /*5ba0*/  LDS.64 R104, [R93+UR8+0x320] ;  /* 0x000320085d687984 */ /* 0x002e680008000a00 */
[----:B------:R-:W1:Y:S04]  /*5bb0*/  LDS.64 R102, [R93+UR8+0x440] ;  /* 0x000440085d667984 */ /* 0x000e680008000a00 */
[----:B---3--:R-:W3:Y:S04]  /*5bc0*/  LDS.64 R100, [R93+UR8+0x540] ;  /* 0x000540085d647984 */ /* 0x008ee80008000a00 */
[----:B------:R-:W3:Y:S04]  /*5bd0*/  LDS.64 R98, [R93+UR8+0x660] ;  /* 0x000660085d627984 */ /* 0x000ee80008000a00 */
[----:B------:R-:W3:Y:S01]  /*5be0*/  LDS.64 R6, [R93+UR8+0x760] ;  /* 0x000760085d067984 */ /* 0x000ee20008000a00 */
[----:B--2---:R-:W-:-:S02]  /*5bf0*/  DMUL R126, R126, R116 ;  /* 0x000000747e7e7228 */ /* 0x004fc40000000000 */
[-C--:B------:R-:W-:Y:S02]  /*5c00*/  DMUL R16, R108, R116.reuse ;  /* 0x000000746c107228 */ /* 0x080fe40000000000 */
[----:B------:R-:W-:-:S04]  /*5c10*/  DMUL R14, R106, R116 ;  /* 0x000000746a0e7228 */ /* 0x000fc80000000000 */
[----:B----4-:R-:W-:Y:S02]  /*5c20*/  DFMA R126, R88, R114, R126 ;  /* 0x00000072587e722b */ /* 0x010fe4000000007e */
[----:B-1----:R-:W-:Y:S02]  /*5c30*/  DMUL R4, R104, R116 ;  /* 0x0000007468047228 */ /* 0x002fe40000000000 */
[----:B------:R-:W-:Y:S02]  /*5c40*/  DFMA R16, R86, R114, R16 ;  /* 0x000000725610722b */ /* 0x000fe40000000010 */
[----:B------:R-:W-:Y:S02]  /*5c50*/  DMUL R12, R102, R116 ;  /* 0x00000074660c7228 */ /* 0x000fe40000000000 */
[----:B------:R-:W-:Y:S02]  /*5c60*/  DFMA R14, R84, R114, R14 ;  /* 0x00000072540e722b */ /* 0x000fe4000000000e */
[----:B---3--:R-:W-:-:S02]  /*5c70*/  DMUL R10, R100, R116 ;  /* 0x00000074640a7228 */ /* 0x008fc40000000000 */
[----:B------:R-:W-:Y:S02]  /*5c80*/  DFMA R4, R82, R114, R4 ;  /* 0x000000725204722b */ /* 0x000fe40000000004 */
[----:B------:R-:W-:Y:S02]  /*5c90*/  DMUL R8, R98, R116 ;  /* 0x0000007462087228 */ /* 0x000fe40000000000 */
[----:B------:R-:W-:Y:S02]  /*5ca0*/  DFMA R12, R80, R114, R12 ;  /* 0x00000072500c722b */ /* 0x000fe4000000000c */
[----:B------:R-:W-:Y:S02]  /*5cb0*/  DMUL R6, R6, R116 ;  /* 0x0000007406067228 */ /* 0x000fe40000000000 */
[-C--:B------:R-:W-:Y:S02]  /*5cc0*/  DFMA R10, R78, R114.reuse, R10 ;  /* 0x000000724e0a722b */ /* 0x080fe4000000000a */
[----:B------:R-:W-:-:S04]  /*5cd0*/  DFMA R8, R76, R114, R8 ;  /* 0x000000724c08722b */ /* 0x000fc80000000008 */
[----:B------:R-:W-:Y:S01]  /*5ce0*/  DFMA R6, R74, R114, R6 ;  /* 0x000000724a06722b */ /* 0x000fe20000000006 */
[----:B------:R-:W-:Y:S10]  /*5cf0*/  @!P2 BRA `(.L_x_47) ;  /* 0x0000001800dca947 */ /* 0x000ff40003800000 */
[----:B------:R-:W-:Y:S01]  /*5d00*/  ULDC UR4, c[0x0][0x2b4] ;  /* 0x0000ad0000047ab9 */ /* 0x000fe20000000800 */
[----:B------:R-:W-:Y:S01]  /*5d10*/  BSSY B0, `(.L_x_48) ;  /* 0x0000030000007945 */ /* 0x000fe20003800000 */
[----:B------:R-:W-:-:S05]  /*5d20*/  IMAD.U32 R101, RZ, RZ, UR4 ;  /* 0x00000004ff657e24 */ /* 0x000fca000f8e00ff */
[----:B------:R-:W-:-:S04]  /*5d30*/  LOP3.LUT R18, R113, R101, RZ, 0xfc, !PT ;  /* 0x0000006571127212 */ /* 0x000fc800078efcff */
[----:B------:R-:W-:-:S13]  /*5d40*/  ISETP.NE.U32.AND P0, PT, R18, RZ, PT ;  /* 0x000000ff1200720c */ /* 0x000fda0003f05070 */
[----:B------:R-:W-:Y:S05]  /*5d50*/  @!P0 BRA `(.L_x_49) ;  /* 0x0000000000508947 */ /* 0x000fea0003800000 */
[----:B------:R-:W-:Y:S01]  /*5d60*/  ULDC.64 UR4, c[0x0][0x2b0] ;  /* 0x0000ac0000047ab9 */ /* 0x000fe20000000a00 */
[----:B------:R-:W-:Y:S01]  /*5d70*/  IMAD.MOV.U32 R98, RZ, RZ, R120 ;  /* 0x000000ffff627224 */ /* 0x000fe200078e0078 */
[----:B------:R-:W-:Y:S01]  /*5d80*/  MOV R106, UR5 ;  /* 0x00000005006a7c02 */ /* 0x000fe20008000f00 */
[----:B------:R-:W-:Y:S01]  /*5d90*/  IMAD.U32 R103, RZ, RZ, UR4 ;  /* 0x00000004ff677e24 */ /* 0x000fe2000f8e00ff */
[----:B------:R-:W-:Y:S02]  /*5da0*/  MOV R97, R113 ;  /* 0x0000007100617202 */ /* 0x000fe40000000f00 */
[----:B------:R-:W-:Y:S02]  /*5db0*/  MOV R104, 0x5dd0 ;  /* 0x00005dd000687802 */ /* 0x000fe40000000f00 */
[----:B-----5:R-:W-:Y:S05]  /*5dc0*/  CALL.REL.NOINC `($__internal_0_$__cuda_sm20_div_u64) ;  /* 0x00000140006c7944 */ /* 0x020fea0003c00000 */
[----:B------:R-:W-:Y:S01]  /*5dd0*/  IADD3 R18, P0, RZ, -R99, RZ ;  /* 0x80000063ff127210 */ /* 0x000fe20007f1e0ff */
[----:B------:R-:W-:Y:S01]  /*5de0*/  ULDC.64 UR4, c[0x0][0x2b0] ;  /* 0x0000ac0000047ab9 */ /* 0x000fe20000000a00 */
[----:B------:R-:W-:Y:S01]  /*5df0*/  MOV R112, R120 ;  /* 0x0000007800707202 */ /* 0x000fe20000000f00 */
[----:B------:R-:W-:Y:S01]  /*5e00*/  IMAD.U32 R101, RZ, RZ, UR5 ;  /* 0x00000005ff657e24 */ /* 0x000fe2000f8e00ff */
[----:B------:R-:W-:Y:S01]  /*5e10*/  IADD3.X R98, RZ, ~R98, RZ, P0, !PT ;  /* 0x80000062ff627210 */ /* 0x000fe200007fe4ff */
[----:B------:R-:W-:Y:S01]  /*5e20*/  IMAD.MOV.U32 R19, RZ, RZ, R99 ;  /* 0x000000ffff137224 */ /* 0x000fe200078e0063 */
[----:B------:R-:W-:-:S05]  /*5e30*/  MOV R97, UR4 ;  /* 0x0000000400617c02 */ /* 0x000fca0008000f00 */
[-C--:B------:R-:W-:Y:S02]  /*5e40*/  IMAD R98, R98, R97.reuse, RZ ;  /* 0x0000006162627224 */ /* 0x080fe400078e02ff */
[----:B------:R-:W-:-:S04]  /*5e50*/  IMAD.WIDE.U32 R102, R18, R97, R112 ;  /* 0x0000006112667225 */ /* 0x000fc800078e0070 */
[----:B------:R-:W-:Y:S01]  /*5e60*/  IMAD R18, R18, R101, R98 ;  /* 0x0000006512127224 */ /* 0x000fe200078e0262 */
[----:B------:R-:W-:-:S04]  /*5e70*/  MOV R98, R102 ;  /* 0x0000006600627202 */ /* 0x000fc80000000f00 */
[----:B------:R-:W-:Y:S01]  /*5e80*/  IADD3 R99, R103, R18, RZ ;  /* 0x0000001267637210 */ /* 0x000fe20007ffe0ff */
[----:B------:R-:W-:Y:S05]  /*5e90*/  BRA `(.L_x_50) ;  /* 0x00000000005c7947 */ /* 0x000fea0003800000 */
.L_x_49:
[----:B------:R-:W-:Y:S01]  /*5ea0*/  ULDC UR4, c[0x0][0x2b0] ;  /* 0x0000ac0000047ab9 */ /* 0x000fe20000000800 */
[----:B------:R-:W-:Y:S01]  /*5eb0*/  IMAD.MOV.U32 R102, RZ, RZ, RZ ;  /* 0x000000ffff667224 */ /* 0x000fe200078e00ff */
[----:B------:R-:W-:-:S04]  /*5ec0*/  MOV R97, UR4 ;  /* 0x0000000400617c02 */ /* 0x000fc80008000f00 */
[----:B------:R-:W1:Y:S01]  /*5ed0*/  I2F.U32.RP R99, R97 ;  /* 0x0000006100637306 */ /* 0x000e620000209000 */
[----:B------:R-:W-:-:S07]  /*5ee0*/  ISETP.NE.U32.AND P0, PT, R97, RZ, PT ;  /* 0x000000ff6100720c */ /* 0x000fce0003f05070 */
[----:B-1----:R-:W1:Y:S02]  /*5ef0*/  MUFU.RCP R98, R99 ;  /* 0x0000006300627308 */ /* 0x002e640000001000 */
[----:B-1----:R-:W-:Y:S01]  /*5f00*/  VIADD R98, R98, 0xffffffe ;  /* 0x0ffffffe62627836 */ /* 0x002fe20000000000 */
[----:B------:R-:W-:-:S05]  /*5f10*/  MOV R99, RZ ;  /* 0x000000ff00637202 */ /* 0x000fca0000000f00 */
[----:B------:R-:W1:Y:S02]  /*5f20*/  F2I.FTZ.U32.TRUNC.NTZ R103, R98 ;  /* 0x0000006200677305 */ /* 0x000e64000021f000 */
[----:B-1----:R-:W-:-:S05]  /*5f30*/  IMAD R18, R103, R97, RZ ;  /* 0x0000006167127224 */ /* 0x002fca00078e02ff */
[----:B------:R-:W-:-:S05]  /*5f40*/  IADD3 R18, -R18, RZ, RZ ;  /* 0x000000ff12127210 */ /* 0x000fca0007ffe1ff */
[----:B------:R-:W-:-:S06]  /*5f50*/  IMAD.HI.U32 R19, R103, R18, R102 ;  /* 0x0000001267137227 */ /* 0x000fcc00078e0066 */
[----:B------:R-:W-:-:S05]  /*5f60*/  IMAD.HI.U32 R19, R19, R120, RZ ;  /* 0x0000007813137227 */ /* 0x000fca00078e00ff */
[----:B------:R-:W-:-:S05]  /*5f70*/  IADD3 R18, -R19, RZ, RZ ;  /* 0x000000ff13127210 */ /* 0x000fca0007ffe1ff */
[----:B------:R-:W-:-:S05]  /*5f80*/  IMAD R18, R97, R18, R120 ;  /* 0x0000001261127224 */ /* 0x000fca00078e0278 */
[----:B------:R-:W-:-:S13]  /*5f90*/  ISETP.GE.U32.AND P3, PT, R18, R97, PT ;  /* 0x000000611200720c */ /* 0x000fda0003f66070 */
[----:B------:R-:W-:Y:S01]  /*5fa0*/  @P3 IMAD.IADD R18, R18, 0x1, -R97 ;  /* 0x0000000112123824 */ /* 0x000fe200078e0a61 */
[----:B------:R-:W-:-:S04]  /*5fb0*/  @P3 IADD3 R19, R19, 0x1, RZ ;  /* 0x0000000113133810 */ /* 0x000fc80007ffe0ff */
[----:B------:R-:W-:-:S13]  /*5fc0*/  ISETP.GE.U32.AND P1, PT, R18, R97, PT ;  /* 0x000000611200720c */ /* 0x000fda0003f26070 */
[----:B------:R-:W-:Y:S01]  /*5fd0*/  @P1 VIADD R19, R19, 0x1 ;  /* 0x0000000113131836 */ /* 0x000fe20000000000 */
[----:B------:R-:W-:-:S04]  /*5fe0*/  @!P0 LOP3.LUT R19, RZ, R97, RZ, 0x33, !PT ;  /* 0x00000061ff138212 */ /* 0x000fc800078e33ff */
[----:B------:R-:W-:-:S05]  /*5ff0*/  IADD3 R98, -R19, RZ, RZ ;  /* 0x000000ff13627210 */ /* 0x000fca0007ffe1ff */
[----:B------:R-:W-:Y:S02]  /*6000*/  IMAD R98, R97, R98, R120 ;  /* 0x0000006261627224 */ /* 0x000fe400078e0278 */
.L_x_50:
[----:B------:R-:W-:Y:S05]  /*6010*/  BSYNC B0 ;  /* 0x0000000000007941 */ /* 0x000fea0003800000 */
.L_x_48:
[----:B------:R-:W-:Y:S01]  /*6020*/  ULDC.64 UR4, c[0x0][0x210] ;  /* 0x0000840000047ab9 */ /* 0x000fe20000000a00 */
[--C-:B------:R-:W-:Y:S01]  /*6030*/  SHF.R.U64 R98, R98, 0x3, R99.reuse ;  /* 0x0000000362627819 */ /* 0x100fe20000001263 */
[----:B------:R-:W-:Y:S01]  /*6040*/  BSSY B0, `(.L_x_51) ;  /* 0x0000027000007945 */ /* 0x000fe20003800000 */
[----:B------:R-:W-:Y:S02]  /*6050*/  ISETP.GE.AND P0, PT, R94, UR5, PT ;  /* 0x000000055e007c0c */ /* 0x000fe4000bf06270 */
[----:B------:R-:W-:Y:S02]  /*6060*/  SHF.R.U32.HI R99, RZ, 0x3, R99 ;  /* 0x00000003ff637819 */ /* 0x000fe40000011663 */
[----:B------:R-:W-:Y:S02]  /*6070*/  ISETP.LE.U32.AND P1, PT, R19, R98, PT ;  /* 0x000000621300720c */ /* 0x000fe40003f23070 */
[----:B------:R-:W-:Y:S02]  /*6080*/  ISETP.LT.AND P0, PT, R96, UR4, !P0 ;  /* 0x0000000460007c0c */ /* 0x000fe4000c701270 */
[----:B------:R-:W-:-:S04]  /*6090*/  SHF.R.S32.HI R18, RZ, 0x1f, R19 ;  /* 0x0000001fff127819 */ /* 0x000fc80000011413 */
[----:B------:R-:W-:Y:S02]  /*60a0*/  ISETP.LE.U32.AND.EX P1, PT, R18, R99, P0, P1 ;  /* 0x000000631200720c */ /* 0x000fe40000723110 */
[----:B------:R-:W-:-:S05]  /*60b0*/  IADD3 R103, P0, R120, 0x100, RZ ;  /* 0x0000010078677810 */ /* 0x000fca0007f1e0ff */
[----:B------:R-:W-:-:S05]  /*60c0*/  IMAD.X R112, RZ, RZ, R113, P0 ;  /* 0x000000ffff707224 */ /* 0x000fca00000e0671 */
[----:B------:R-:W-:Y:S01]  /*60d0*/  LOP3.LUT R101, R112, R101, RZ, 0xfc, !PT ;  /* 0x0000006570657212 */ /* 0x000fe200078efcff */
[----:B------:R1:W-:Y:S03]  /*60e0*/  @P1 STG.E.64 desc[UR14][R118.64], R126 ;  /* 0x0000007e76001986 */ /* 0x0003e6000c101b0e */
[----:B------:R-:W-:-:S13]  /*60f0*/  ISETP.NE.U32.AND P0, PT, R101, RZ, PT ;  /* 0x000000ff6500720c */ /* 0x000fda0003f05070 */
[----:B------:R-:W-:Y:S05]  /*6100*/  @!P0 BRA `(.L_x_52) ;  /* 0x00000000001c8947 */ /* 0x000fea0003800000 */
[----:B------:R-:W-:Y:S01]  /*6110*/  ULDC.64 UR4, c[0x0][0x2b0] ;  /* 0x0000ac0000047ab9 */ /* 0x000fe20000000a00 */
[----:B------:R-:W-:Y:S01]  /*6120*/  IMAD.MOV.U32 R101, RZ, RZ, R112 ;  /* 0x000000ffff657224 */ /* 0x000fe200078e0070 */
[----:B------:R-:W-:Y:S01]  /*6130*/  MOV R99, UR5 ;  /* 0x0000000500637c02 */ /* 0x000fe20008000f00 */
[----:B------:R-:W-:Y:S01]  /*6140*/  IMAD.U32 R102, RZ, RZ, UR4 ;  /* 0x00000004ff667e24 */ /* 0x000fe2000f8e00ff */
[----:B------:R-:W-:Y:S02]  /*6150*/  MOV R100, 0x6170 ;  /* 0x0000617000647802 */ /* 0x000fe40000000f00 */
[----:B-1---5:R-:W-:Y:S05]  /*6160*/  CALL.REL.NOINC `($__internal_1_$__cuda_sm20_rem_u64) ;  /* 0x0000014000987944 */ /* 0x022fea0003c00000 */
[----:B------:R-:W-:Y:S05]  /*6170*/  BRA `(.L_x_53) ;  /* 0x00000000004c7947 */ /* 0x000fea0003800000 */
.L_x_52:
[----:B------:R-:W2:Y:S01]  /*6180*/  I2F.U32.RP R100, R97 ;  /* 0x0000006100647306 */ /* 0x000ea20000209000 */
[----:B------:R-:W-:-:S07]  /*6190*/  MOV R104, RZ ;  /* 0x000000ff00687202 */ /* 0x000fce0000000f00 */
[----:B--2---:R-:W2:Y:S02]  /*61a0*/  MUFU.RCP R99, R100 ;  /* 0x0000006400637308 */ /* 0x004ea40000001000 */
[----:B--2---:R-:W-:-:S06]  /*61b0*/  VIADD R99, R99, 0xffffffe ;  /* 0x0ffffffe63637836 */ /* 0x004fcc0000000000 */
[----:B------:R-:W2:Y:S02]  /*61c0*/  F2I.FTZ.U32.TRUNC.NTZ R105, R99 ;  /* 0x0000006300697305 */ /* 0x000ea4000021f000 */
[----:B--2---:R-:W-:-:S04]  /*61d0*/  IMAD.MOV R98, RZ, RZ, -R105 ;  /* 0x000000ffff627224 */ /* 0x004fc800078e0a69 */
[----:B------:R-:W-:-:S04]  /*61e0*/  IMAD R98, R98, R97, RZ ;  /* 0x0000006162627224 */ /* 0x000fc800078e02ff */
[----:B------:R-:W-:Y:S01]  /*61f0*/  IMAD.HI.U32 R98, R105, R98, R104 ;  /* 0x0000006269627227 */ /* 0x000fe200078e0068 */
[----:B------:R-:W-:-:S05]  /*6200*/  MOV R105, RZ ;  /* 0x000000ff00697202 */ /* 0x000fca0000000f00 */
        /* <DEDUP_REMOVED lines=10> */
.L_x_53:
[----:B------:R-:W-:Y:S05]  /*62b0*/  BSYNC B0 ;  /* 0x0000000000007941 */ /* 0x000fea0003800000 */
.L_x_51:
[----:B------:R-:W-:Y:S01]  /*62c0*/  VIADD R97, R94, 0x20 ;  /* 0x000000205e617836 */ /* 0x000fe20000000000 */
[----:B------:R-:W-:Y:S01]  /*62d0*/  ULDC.64 UR4, c[0x0][0x210] ;  /* 0x0000840000047ab9 */ /* 0x000fe20000000a00 */
[--C-:B------:R-:W-:Y:S01]  /*62e0*/  SHF.R.U64 R98, R104, 0x3, R105.reuse ;  /* 0x0000000368627819 */ /* 0x100fe20000001269 */
[----:B------:R-:W-:Y:S01]  /*62f0*/  ULDC UR6, c[0x0][0x2b4] ;  /* 0x0000ad0000067ab9 */ /* 0x000fe20000000800 */
[----:B------:R-:W-:Y:S01]  /*6300*/  BSSY B0, `(.L_x_54) ;  /* 0x0000039000007945 */ /* 0x000fe20003800000 */
[----:B------:R-:W-:Y:S01]  /*6310*/  ISETP.GE.AND P3, PT, R97, UR5, PT ;  /* 0x0000000561007c0c */ /* 0x000fe2000bf66270 */
[----:B------:R-:W-:Y:S01]  /*6320*/  IMAD.U32 R101, RZ, RZ, UR6 ;  /* 0x00000006ff657e24 */ /* 0x000fe2000f8e00ff */
[----:B------:R-:W-:Y:S02]  /*6330*/  SHF.R.U32.HI R97, RZ, 0x3, R105 ;  /* 0x00000003ff617819 */ /* 0x000fe40000011669 */
[----:B------:R-:W-:Y:S02]  /*6340*/  ISETP.LE.U32.AND P0, PT, R19, R98, PT ;  /* 0x000000621300720c */ /* 0x000fe40003f03070 */
[----:B------:R-:W-:Y:S01]  /*6350*/  ISETP.LT.AND P3, PT, R96, UR4, !P3 ;  /* 0x0000000460007c0c */ /* 0x000fe2000df61270 */
[----:B------:R-:W-:-:S03]  /*6360*/  ULDC.64 UR4, c[0x0][0x2b8] ;  /* 0x0000ae0000047ab9 */ /* 0x000fc60000000a00 */
[----:B------:R-:W-:Y:S02]  /*6370*/  ISETP.LE.U32.AND.EX P3, PT, R18, R97, P3, P0 ;  /* 0x000000611200720c */ /* 0x000fe40001f63100 */
[----:B------:R-:W-:-:S04]  /*6380*/  IADD3 R18, P1, P0, -R68, UR4, R118 ;  /* 0x0000000444127c10 */ /* 0x000fc8000f83e176 */
[----:B------:R-:W-:-:S04]  /*6390*/  IADD3.X R19, ~R69, UR5, R119, P1, P0 ;  /* 0x0000000545137c10 */ /* 0x000fc80008fe0577 */
[----:B------:R-:W-:-:S03]  /*63a0*/  LOP3.LUT R97, R19, R101, RZ, 0xfc, !PT ;  /* 0x0000006513617212 */ /* 0x000fc600078efcff */
[----:B------:R-:W-:Y:S01]  /*63b0*/  @P3 IMAD.MOV.U32 R98, RZ, RZ, R118 ;  /* 0x000000ffff623224 */ /* 0x000fe200078e0076 */
[----:B------:R-:W-:Y:S01]  /*63c0*/  ISETP.NE.U32.AND P0, PT, R97, RZ, PT ;  /* 0x000000ff6100720c */ /* 0x000fe20003f05070 */
[----:B------:R-:W-:-:S05]  /*63d0*/  @P3 IMAD.MOV.U32 R99, RZ, RZ, R119 ;  /* 0x000000ffff633224 */ /* 0x000fca00078e0077 */
[----:B------:R2:W-:Y:S07]  /*63e0*/  @P3 STG.E.64 desc[UR14][R98.64+0x100], R16 ;  /* 0x0001001062003986 */ /* 0x0005ee000c101b0e */
[----:B------:R-:W-:Y:S05]  /*63f0*/  @!P0 BRA `(.L_x_55) ;  /* 0x0000000000488947 */ /* 0x000fea0003800000 */
[----:B------:R-:W-:Y:S01]  /*6400*/  ULDC.64 UR4, c[0x0][0x2b0] ;  /* 0x0000ac0000047ab9 */ /* 0x000fe20000000a00 */
[----:B--2---:R-:W-:Y:S01]  /*6410*/  IMAD.MOV.U32 R98, RZ, RZ, R18 ;  /* 0x000000ffff627224 */ /* 0x004fe200078e0012 */
[----:B------:R-:W-:Y:S01]  /*6420*/  MOV R106, UR5 ;  /* 0x00000005006a7c02 */ /* 0x000fe20008000f00 */
[----:B------:R-:W-:Y:S01]  /*6430*/  IMAD.U32 R103, RZ, RZ, UR4 ;  /* 0x00000004ff677e24 */ /* 0x000fe2000f8e00ff */
[----:B------:R-:W-:Y:S02]  /*6440*/  MOV R97, R19 ;  /* 0x0000001300617202 */ /* 0x000fe40000000f00 */
[----:B------:R-:W-:Y:S02]  /*6450*/  MOV R104, 0x6470 ;  /* 0x0000647000687802 */ /* 0x000fe40000000f00 */
[----:B-1---5:R-:W-:Y:S05]  /*6460*/  CALL.REL.NOINC `($__internal_0_$__cuda_sm20_div_u64) ;  /* 0x0000013800c47944 */ /* 0x022fea0003c00000 */
[----:B------:R-:W-:Y:S01]  /*6470*/  IADD3 R16, P0, RZ, -R99, RZ ;  /* 0x80000063ff107210 */ /* 0x000fe20007f1e0ff */
[----:B------:R-:W-:Y:S02]  /*6480*/  ULDC.64 UR4, c[0x0][0x2b0] ;  /* 0x0000ac0000047ab9 */ /* 0x000fe40000000a00 */
[----:B------:R-:W-:Y:S02]  /*6490*/  MOV R97, UR4 ;  /* 0x0000000400617c02 */ /* 0x000fe40008000f00 */
[----:B------:R-:W-:Y:S02]  /*64a0*/  IADD3.X R98, RZ, ~R98, RZ, P0, !PT ;  /* 0x80000062ff627210 */ /* 0x000fe400007fe4ff */
[----:B------:R-:W-:Y:S01]  /*64b0*/  MOV R101, UR5 ;  /* 0x0000000500657c02 */ /* 0x000fe20008000f00 */
[----:B------:R-:W-:-:S04]  /*64c0*/  IMAD.WIDE.U32 R18, R16, R97, R18 ;  /* 0x0000006110127225 */ /* 0x000fc800078e0012 */
[----:B------:R-:W-:-:S04]  /*64d0*/  IMAD R17, R98, R97, RZ ;  /* 0x0000006162117224 */ /* 0x000fc800078e02ff */
[----:B------:R-:W-:Y:S01]  /*64e0*/  IMAD R16, R16, R101, R17 ;  /* 0x0000006510107224 */ /* 0x000fe200078e0211 */
[----:B------:R-:W-:-:S04]  /*64f0*/  MOV R17, R99 ;  /* 0x0000006300117202 */ /* 0x000fc80000000f00 */
[----:B------:R-:W-:Y:S01]  /*6500*/  IADD3 R19, R16, R19, RZ ;  /* 0x0000001310137210 */ /* 0x000fe20007ffe0ff */
[----:B------:R-:W-:Y:S05]  /*6510*/  BRA `(.L_x_56) ;  /* 0x00000000005c7947 */ /* 0x000fea0003800000 */
.L_x_55:
[----:B------:R-:W-:Y:S01]  /*6520*/  ULDC UR4, c[0x0][0x2b0] ;  /* 0x0000ac0000047ab9 */ /* 0x000fe20000000800 */
[----:B------:R-:W-:Y:S01]  /*6530*/  IMAD.MOV.U32 R102, RZ, RZ, RZ ;  /* 0x000000ffff667224 */ /* 0x000fe200078e00ff */
[----:B------:R-:W-:-:S04]  /*6540*/  MOV R97, UR4 ;  /* 0x0000000400617c02 */ /* 0x000fc80008000f00 */
[----:B--2---:R-:W2:Y:S01]  /*6550*/  I2F.U32.RP R98, R97 ;  /* 0x0000006100627306 */ /* 0x004ea20000209000 */
[----:B------:R-:W-:-:S07]  /*6560*/  ISETP.NE.U32.AND P0, PT, R97, RZ, PT ;  /* 0x000000ff6100720c */ /* 0x000fce0003f05070 */
[----:B--2---:R-:W2:Y:S02]  /*6570*/  MUFU.RCP R19, R98 ;  /* 0x0000006200137308 */ /* 0x004ea40000001000 */
[----:B--2---:R-:W-:-:S06]  /*6580*/  VIADD R19, R19, 0xffffffe ;  /* 0x0ffffffe13137836 */ /* 0x004fcc0000000000 */
[----:B------:R-:W2:Y:S02]  /*6590*/  F2I.FTZ.U32.TRUNC.NTZ R103, R19 ;  /* 0x0000001300677305 */ /* 0x000ea4000021f000 */
[----:B--2---:R-:W-:Y:S01]  /*65a0*/  IMAD R17, R103, R97, RZ ;  /* 0x0000006167117224 */ /* 0x004fe200078e02ff */
[----:B------:R-:W-:-:S04]  /*65b0*/  MOV R19, RZ ;  /* 0x000000ff00137202 */ /* 0x000fc80000000f00 */
        /* <DEDUP_REMOVED lines=13> */
.L_x_56:
[----:B------:R-:W-:Y:S05]  /*6690*/  BSYNC B0 ;  /* 0x0000000000007941 */ /* 0x000fea0003800000 */
.L_x_54:
[----:B------:R-:W-:Y:S01]  /*66a0*/  ULDC.64 UR4, c[0x0][0x210] ;  /* 0x0000840000047ab9 */ /* 0x000fe20000000a00 */
[----:B------:R-:W-:Y:S01]  /*66b0*/  VIADD R16, R96, 0x1 ;  /* 0x0000000160107836 */ /* 0x000fe20000000000 */
[----:B------:R-:W-:Y:S01]  /*66c0*/  ISETP.GE.AND P3, PT, R94, UR5, PT ;  /* 0x000000055e007c0c */ /* 0x000fe2000bf66270 */
[----:B------:R-:W-:Y:S01]  /*66d0*/  BSSY B0, `(.L_x_57) ;  /* 0x000002a000007945 */ /* 0x000fe20003800000 */
[--C-:B------:R-:W-:Y:S02]  /*66e0*/  SHF.R.U64 R18, R18, 0x3, R19.reuse ;  /* 0x0000000312127819 */ /* 0x100fe40000001213 */
[----:B------:R-:W-:Y:S01]  /*66f0*/  ISETP.LT.AND P3, PT, R16, UR4, !P3 ;  /* 0x0000000410007c0c */ /* 0x000fe2000df61270 */
[----:B------:R-:W-:Y:S01]  /*6700*/  ULDC.64 UR4, c[0x0][0x2b8] ;  /* 0x0000ae0000047ab9 */ /* 0x000fe20000000a00 */
[----:B------:R-:W-:Y:S02]  /*6710*/  ISETP.LE.U32.AND P0, PT, R17, R18, PT ;  /* 0x000000121100720c */ /* 0x000fe40003f03070 */
[----:B------:R-:W-:-:S02]  /*6720*/  SHF.R.U32.HI R19, RZ, 0x3, R19 ;  /* 0x00000003ff137819 */ /* 0x000fc40000011613 */
[----:B------:R-:W-:-:S04]  /*6730*/  SHF.R.S32.HI R16, RZ, 0x1f, R17 ;  /* 0x0000001fff107819 */ /* 0x000fc80000011411 */
[----:B------:R-:W-:Y:S02]  /*6740*/  ISETP.LE.U32.AND.EX P3, PT, R16, R19, P3, P0 ;  /* 0x000000131000720c */ /* 0x000fe40001f63100 */
[----:B------:R-:W-:-:S04]  /*6750*/  IADD3 R18, P0, R118, UR4, RZ ;  /* 0x0000000476127c10 */ /* 0x000fc8000ff1e0ff */
[----:B------:R-:W-:Y:S02]  /*6760*/  IADD3.X R19, R119, UR5, RZ, P0, !PT ;  /* 0x0000000577137c10 */ /* 0x000fe400087fe4ff */
[----:B------:R-:W-:-:S04]  /*6770*/  IADD3 R103, P1, P0, R18, 0x100, -R68 ;  /* 0x0000010012677810 */ /* 0x000fc8000783e844 */
[----:B------:R-:W-:Y:S01]  /*6780*/  IADD3.X R98, R19, RZ, ~R69, P1, P0 ;  /* 0x000000ff13627210 */ /* 0x000fe20000fe0c45 */
[----:B------:R2:W-:Y:S03]  /*6790*/  @P3 STG.E.64 desc[UR14][R18.64], R14 ;  /* 0x0000000e12003986 */ /* 0x0005e6000c101b0e */
[----:B------:R-:W-:-:S04]  /*67a0*/  LOP3.LUT R101, R98, R101, RZ, 0xfc, !PT ;  /* 0x0000006562657212 */ /* 0x000fc800078efcff */
[----:B------:R-:W-:-:S13]  /*67b0*/  ISETP.NE.U32.AND P0, PT, R101, RZ, PT ;  /* 0x000000ff6500720c */ /* 0x000fda0003f05070 */
[----:B------:R-:W-:Y:S05]  /*67c0*/  @!P0 BRA `(.L_x_58) ;  /* 0x00000000001c8947 */ /* 0x000fea0003800000 */
[----:B------:R-:W-:Y:S01]  /*67d0*/  ULDC.64 UR4, c[0x0][0x2b0] ;  /* 0x0000ac0000047ab9 */ /* 0x000fe20000000a00 */
[----:B------:R-:W-:Y:S01]  /*67e0*/  IMAD.MOV.U32 R101, RZ, RZ, R98 ;  /* 0x000000ffff657224 */ /* 0x000fe200078e0062 */
[----:B------:R-:W-:Y:S01]  /*67f0*/  MOV R99, UR5 ;  /* 0x0000000500637c02 */ /* 0x000fe20008000f00 */
[----:B------:R-:W-:Y:S01]  /*6800*/  IMAD.U32 R102, RZ, RZ, UR4 ;  /* 0x00000004ff667e24 */ /* 0x000fe2000f8e00ff */
[----:B------:R-:W-:Y:S02]  /*6810*/  MOV R100, 0x6830 ;  /* 0x0000683000647802 */ /* 0x000fe40000000f00 */
[----:B-12--5:R-:W-:Y:S05]  /*6820*/  CALL.REL.NOINC `($__internal_1_$__cuda_sm20_rem_u64) ;  /* 0x0000013800e87944 */ /* 0x026fea0003c00000 */
[----:B------:R-:W-:Y:S05]  /*6830*/  BRA `(.L_x_59) ;  /* 0x00000000004c7947 */ /* 0x000fea0003800000 */
.L_x_58:
[----:B------:R-:W2:Y:S01]  /*6840*/  I2F.U32.RP R98, R97 ;  /* 0x0000006100627306 */ /* 0x000ea20000209000 */
[----:B------:R-:W-:Y:S02]  /*6850*/  MOV R100, RZ ;  /* 0x000000ff00647202 */ /* 0x000fe40000000f00 */
[----:B------:R-:W-:-:S05]  /*6860*/  MOV R105, RZ ;  /* 0x000000ff00697202 */ /* 0x000fca0000000f00 */
[----:B--2---:R-:W2:Y:S02]  /*6870*/  MUFU.RCP R15, R98 ;  /* 0x00000062000f7308 */ /* 0x004ea40000001000 */
[----:B--2---:R-:W-:-:S06]  /*6880*/  VIADD R15, R15, 0xffffffe ;  /* 0x0ffffffe0f0f7836 */ /* 0x004fcc0000000000 */
[----:B------:R-:W2:Y:S02]  /*6890*/  F2I.FTZ.U32.TRUNC.NTZ R101, R15 ;  /* 0x0000000f00657305 */ /* 0x000ea4000021f000 */
[----:B--2---:R-:W-:-:S04]  /*68a0*/  IMAD.MOV R14, RZ, RZ, -R101 ;  /* 0x000000ffff0e7224 */ /* 0x004fc800078e0a65 */
        /* <DEDUP_REMOVED lines=12> */
.L_x_59:
[----:B------:R-:W-:Y:S05]  /*6970*/  BSYNC B0 ;  /* 0x0000000000007941 */ /* 0x000fea0003800000 */
.L_x_57:
[----:B------:R-:W-:Y:S01]  /*6980*/  VIADD R15, R94, 0x20 ;  /* 0x000000205e0f7836 */ /* 0x000fe20000000000 */
[----:B------:R-:W-:Y:S01]  /*6990*/  ULDC.64 UR4, c[0x0][0x210] ;  /* 0x0000840000047ab9 */ /* 0x000fe20000000a00 */
[----:B------:R-:W-:Y:S01]  /*69a0*/  VIADD R14, R96, 0x1 ;  /* 0x00000001600e7836 */ /* 0x000fe20000000000 */
[--C-:B------:R-:W-:Y:S01]  /*69b0*/  SHF.R.U64 R98, R104, 0x3, R105.reuse ;  /* 0x0000000368627819 */ /* 0x100fe20000001269 */
[----:B------:R-:W-:Y:S01]  /*69c0*/  ULDC.64 UR6, c[0x0][0x2b8] ;  /* 0x0000ae0000067ab9 */ /* 0x000fe20000000a00 */
[----:B------:R-:W-:Y:S01]  /*69d0*/  ISETP.GE.AND P4, PT, R15, UR5, PT ;  /* 0x000000050f007c0c */ /* 0x000fe2000bf86270 */
[----:B------:R-:W-:Y:S01]  /*69e0*/  BSSY B0, `(.L_x_60) ;  /* 0x000003d000007945 */ /* 0x000fe20003800000 */
[----:B------:R-:W-:Y:S02]  /*69f0*/  SHF.R.U32.HI R15, RZ, 0x3, R105 ;  /* 0x00000003ff0f7819 */ /* 0x000fe40000011669 */
[----:B------:R-:W-:Y:S02]  /*6a00*/  ISETP.LE.U32.AND P0, PT, R17, R98, PT ;  /* 0x000000621100720c */ /* 0x000fe40003f03070 */
[----:B------:R-:W-:Y:S01]  /*6a10*/  ISETP.LT.AND P4, PT, R14, UR4, !P4 ;  /* 0x000000040e007c0c */ /* 0x000fe2000e781270 */
[----:B------:R-:W-:-:S03]  /*6a20*/  ULDC UR4, c[0x0][0x2b4] ;  /* 0x0000ad0000047ab9 */ /* 0x000fc60000000800 */
[----:B------:R-:W-:Y:S02]  /*6a30*/  ISETP.LE.U32.AND.EX P4, PT, R16, R15, P4, P0 ;  /* 0x0000000f1000720c */ /* 0x000fe40002783100 */
[----:B------:R-:W-:-:S04]  /*6a40*/  IADD3 R15, P0, R118, UR6, RZ ;  /* 0x00000006760f7c10 */ /* 0x000fc8000ff1e0ff */
[----:B------:R-:W-:Y:S02]  /*6a50*/  IADD3 RZ, P3, P1, -R68, UR6, R15 ;  /* 0x0000000644ff7c10 */ /* 0x000fe4000f97e10f */
[----:B------:R-:W-:-:S04]  /*6a60*/  IADD3.X R14, R119, UR7, RZ, P0, !PT ;  /* 0x00000007770e7c10 */ /* 0x000fc800087fe4ff */
[----:B------:R-:W-:Y:S01]  /*6a70*/  IADD3.X R17, ~R69, UR7, R14, P3, P1 ;  /* 0x0000000745117c10 */ /* 0x000fe20009fe250e */
[----:B------:R-:W-:Y:S02]  /*6a80*/  @P4 IMAD.MOV.U32 R98, RZ, RZ, R18 ;  /* 0x000000ffff624224 */ /* 0x000fe400078e0012 */
[----:B------:R-:W-:Y:S02]  /*6a90*/  @P4 IMAD.MOV.U32 R99, RZ, RZ, R19 ;  /* 0x000000ffff634224 */ /* 0x000fe400078e0013 */
[----:B------:R-:W-:-:S03]  /*6aa0*/  IMAD.U32 R18, RZ, RZ, UR4 ;  /* 0x00000004ff127e24 */ /* 0x000fc6000f8e00ff */
[----:B------:R2:W-:Y:S02]  /*6ab0*/  @P4 STG.E.64 desc[UR14][R98.64+0x100], R4 ;  /* 0x0001000462004986 */ /* 0x0005e4000c101b0e */
[----:B------:R-:W-:-:S04]  /*6ac0*/  LOP3.LUT R17, R17, R18, RZ, 0xfc, !PT ;  /* 0x0000001211117212 */ /* 0x000fc800078efcff */
[----:B------:R-:W-:-:S13]  /*6ad0*/  ISETP.NE.U32.AND P0, PT, R17, RZ, PT ;  /* 0x000000ff1100720c */ /* 0x000fda0003f05070 */
[----:B------:R-:W-:Y:S05]  /*6ae0*/  @!P0 BRA `(.L_x_61) ;  /* 0x0000000000508947 */ /* 0x000fea0003800000 */
[----:B--2---:R-:W-:Y:S01]  /*6af0*/  IADD3 R4, P1, P0, -R68, UR6, R15 ;  /* 0x0000000644047c10 */ /* 0x004fe2000f83e10f */
[----:B------:R-:W-:Y:S01]  /*6b00*/  ULDC.64 UR4, c[0x0][0x2b0] ;  /* 0x0000ac0000047ab9 */ /* 0x000fe20000000a00 */
[----:B------:R-:W-:Y:S01]  /*6b10*/  MOV R104, 0x6b80 ;  /* 0x00006b8000687802 */ /* 0x000fe20000000f00 */
[----:B------:R-:W-:Y:S01]  /*6b20*/  IMAD.U32 R103, RZ, RZ, UR4 ;  /* 0x00000004ff677e24 */ /* 0x000fe2000f8e00ff */
[----:B------:R-:W-:Y:S01]  /*6b30*/  IADD3.X R5, ~R69, UR7, R14, P1, P0 ;  /* 0x0000000745057c10 */ /* 0x000fe20008fe050e */
[----:B------:R-:W-:Y:S01]  /*6b40*/  IMAD.U32 R106, RZ, RZ, UR5 ;  /* 0x00000005ff6a7e24 */ /* 0x000fe2000f8e00ff */
[----:B------:R-:W-:-:S03]  /*6b50*/  MOV R98, R4 ;  /* 0x0000000400627202 */ /* 0x000fc60000000f00 */
[----:B------:R-:W-:Y:S02]  /*6b60*/  IMAD.MOV.U32 R97, RZ, RZ, R5 ;  /* 0x000000ffff617224 */ /* 0x000fe400078e0005 */
        /* <DEDUP_REMOVED lines=12> */
.L_x_61:
[----:B------:R-:W-:Y:S01]  /*6c30*/  ULDC UR4, c[0x0][0x2b0] ;  /* 0x0000ac0000047ab9 */ /* 0x000fe20000000800 */
[----:B--2---:R-:W-:Y:S01]  /*6c40*/  IMAD.MOV.U32 R98, RZ, RZ, RZ ;  /* 0x000000ffff627224 */ /* 0x004fe200078e00ff */
[----:B------:R-:W-:Y:S01]  /*6c50*/  IADD3 R16, -R68, UR6, R15 ;  /* 0x0000000644107c10 */ /* 0x000fe2000fffe10f */
[----:B------:R-:W-:Y:S01]  /*6c60*/  IMAD.U32 R19, RZ, RZ, UR4 ;  /* 0x00000004ff137e24 */ /* 0x000fe2000f8e00ff */
[----:B------:R-:W-:-:S03]  /*6c70*/  MOV R97, RZ ;  /* 0x000000ff00617202 */ /* 0x000fc60000000f00 */
[----:B------:R-:W2:Y:S01]  /*6c80*/  I2F.U32.RP R17, R19 ;  /* 0x0000001300117306 */ /* 0x000ea20000209000 */
[----:B------:R-:W-:-:S07]  /*6c90*/  ISETP.NE.U32.AND P0, PT, R19, RZ, PT ;  /* 0x000000ff1300720c */ /* 0x000fce0003f05070 */
[----:B--2---:R-:W2:Y:S02]  /*6ca0*/  MUFU.RCP R14, R17 ;  /* 0x00000011000e7308 */ /* 0x004ea40000001000 */
[----:B--2---:R-:W-:-:S06]  /*6cb0*/  VIADD R14, R14, 0xffffffe ;  /* 0x0ffffffe0e0e7836 */ /* 0x004fcc0000000000 */
[----:B------:R-:W2:Y:S02]  /*6cc0*/  F2I.FTZ.U32.TRUNC.NTZ R99, R14 ;  /* 0x0000000e00637305 */ /* 0x000ea4000021f000 */
[----:B--2---:R-:W-:-:S05]  /*6cd0*/  IMAD R5, R99, R19, RZ ;  /* 0x0000001363057224 */ /* 0x004fca00078e02ff */
        /* <DEDUP_REMOVED lines=13> */
.L_x_62:
[----:B------:R-:W-:Y:S05]  /*6db0*/  BSYNC B0 ;  /* 0x0000000000007941 */ /* 0x000fea0003800000 */
.L_x_60:
[----:B------:R-:W2:Y:S01]  /*6dc0*/  LDC.64 R4, c[0x0][0x2b8] ;  /* 0x0000ae00ff047b82 */ /* 0x000ea20000000a00 */
[----:B------:R-:W-:Y:S01]  /*6dd0*/  ULDC.64 UR4, c[0x0][0x210] ;  /* 0x0000840000047ab9 */ /* 0x000fe20000000a00 */
[----:B------:R-:W-:Y:S01]  /*6de0*/  VIADD R14, R96, 0x2 ;  /* 0x00000002600e7836 */ /* 0x000fe20000000000 */
[----:B------:R-:W-:Y:S01]  /*6df0*/  ISETP.GE.AND P3, PT, R94, UR5, PT ;  /* 0x000000055e007c0c */ /* 0x000fe2000bf66270 */
[----:B------:R-:W-:Y:S01]  /*6e00*/  BSSY B0, `(.L_x_63) ;  /* 0x0000029000007945 */ /* 0x000fe20003800000 */
[--C-:B------:R-:W-:Y:S02]  /*6e10*/  SHF.R.U64 R16, R16, 0x3, R97.reuse ;  /* 0x0000000310107819 */ /* 0x100fe40000001261 */
[----:B------:R-:W-:Y:S02]  /*6e20*/  ISETP.LT.AND P3, PT, R14, UR4, !P3 ;  /* 0x000000040e007c0c */ /* 0x000fe4000df61270 */
[----:B------:R-:W-:Y:S02]  /*6e30*/  ISETP.LE.U32.AND P1, PT, R15, R16, PT ;  /* 0x000000100f00720c */ /* 0x000fe40003f23070 */
[----:B------:R-:W-:-:S02]  /*6e40*/  SHF.R.U32.HI R97, RZ, 0x3, R97 ;  /* 0x00000003ff617819 */ /* 0x000fc40000011661 */
[----:B------:R-:W-:-:S04]  /*6e50*/  SHF.R.S32.HI R14, RZ, 0x1f, R15 ;  /* 0x0000001fff0e7819 */ /* 0x000fc8000001140f */
[----:B------:R-:W-:Y:S02]  /*6e60*/  ISETP.LE.U32.AND.EX P3, PT, R14, R97, P3, P1 ;  /* 0x000000610e00720c */ /* 0x000fe40001f63110 */
[----:B--2---:R-:W-:-:S04]  /*6e70*/  IADD3 R17, P0, R118, R4, RZ ;  /* 0x0000000476117210 */ /* 0x004fc80007f1e0ff */
[----:B------:R-:W-:-:S04]  /*6e80*/  IADD3 R16, P1, R4, R17, RZ ;  /* 0x0000001104107210 */ /* 0x000fc80007f3e0ff */
[----:B------:R-:W-:Y:S02]  /*6e90*/  IADD3.X R17, R5, R119, R5, P1, P0 ;  /* 0x0000007705117210 */ /* 0x000fe40000fe0405 */
[----:B------:R-:W-:-:S03]  /*6ea0*/  IADD3 R103, P1, P0, R16, 0x100, -R68 ;  /* 0x0000010010677810 */ /* 0x000fc6000783e844 */
[----:B------:R2:W-:Y:S01]  /*6eb0*/  @P3 STG.E.64 desc[UR14][R16.64], R12 ;  /* 0x0000000c10003986 */ /* 0x0005e2000c101b0e */
[----:B------:R-:W-:-:S04]  /*6ec0*/  IADD3.X R101, R17, RZ, ~R69, P1, P0 ;  /* 0x000000ff11657210 */ /* 0x000fc80000fe0c45 */
[----:B------:R-:W-:-:S04]  /*6ed0*/  LOP3.LUT R18, R101, R18, RZ, 0xfc, !PT ;  /* 0x0000001265127212 */ /* 0x000fc800078efcff */
[----:B------:R-:W-:-:S13]  /*6ee0*/  ISETP.NE.U32.AND P0, PT, R18, RZ, PT ;  /* 0x000000ff1200720c */ /* 0x000fda0003f05070 */
[----:B------:R-:W-:Y:S05]  /*6ef0*/  @!P0 BRA `(.L_x_64) ;  /* 0x0000000000188947 */ /* 0x000fea0003800000 */
[----:B------:R-:W-:Y:S01]  /*6f00*/  ULDC.64 UR4, c[0x0][0x2b0] ;  /* 0x0000ac0000047ab9 */ /* 0x000fe20000000a00 */
[----:B------:R-:W-:Y:S01]  /*6f10*/  MOV R100, 0x6f50 ;  /* 0x00006f5000647802 */ /* 0x000fe20000000f00 */
[----:B------:R-:W-:Y:S01]  /*6f20*/  IMAD.U32 R102, RZ, RZ, UR4 ;  /* 0x00000004ff667e24 */ /* 0x000fe2000f8e00ff */
[----:B------:R-:W-:Y:S02]  /*6f30*/  MOV R99, UR5 ;  /* 0x0000000500637c02 */ /* 0x000fe40008000f00 */
[----:B-12--5:R-:W-:Y:S05]  /*6f40*/  CALL.REL.NOINC `($__internal_1_$__cuda_sm20_rem_u64) ;  /* 0x0000013400207944 */ /* 0x026fea0003c00000 */
[----:B------:R-:W-:Y:S05]  /*6f50*/  BRA `(.L_x_65) ;  /* 0x00000000004c7947 */ /* 0x000fea0003800000 */
.L_x_64:
[----:B--2---:R-:W2:Y:S01]  /*6f60*/  I2F.U32.RP R12, R19 ;  /* 0x00000013000c7306 */ /* 0x004ea20000209000 */
        /* <DEDUP_REMOVED lines=18> */
.L_x_65:
[----:B------:R-:W-:Y:S05]  /*7090*/  BSYNC B0 ;  /* 0x0000000000007941 */ /* 0x000fea0003800000 */
.L_x_63:
[----:B------:R-:W2:Y:S01]  /*70a0*/  LDC.64 R4, c[0x0][0x2b8] ;  /* 0x0000ae00ff047b82 */ /* 0x000ea20000000a00 */
[----:B------:R-:W-:Y:S01]  /*70b0*/  VIADD R12, R94, 0x20 ;  /* 0x000000205e0c7836 */ /* 0x000fe20000000000 */
[----:B------:R-:W-:Y:S01]  /*70c0*/  ULDC.64 UR4, c[0x0][0x210] ;  /* 0x0000840000047ab9 */ /* 0x000fe20000000a00 */
[--C-:B------:R-:W-:Y:S01]  /*70d0*/  SHF.R.U64 R18, R104, 0x3, R105.reuse ;  /* 0x0000000368127819 */ /* 0x100fe20000001269 */
[----:B------:R-:W-:Y:S01]  /*70e0*/  BSSY B0, `(.L_x_66) ;  /* 0x000003c000007945 */ /* 0x000fe20003800000 */
[----:B------:R-:W-:Y:S02]  /*70f0*/  SHF.R.U32.HI R13, RZ, 0x3, R105 ;  /* 0x00000003ff0d7819 */ /* 0x000fe40000011669 */
[----:B------:R-:W-:Y:S01]  /*7100*/  ISETP.GE.AND P5, PT, R12, UR5, PT ;  /* 0x000000050c007c0c */ /* 0x000fe2000bfa6270 */
[----:B------:R-:W-:Y:S01]  /*7110*/  VIADD R12, R96, 0x2 ;  /* 0x00000002600c7836 */ /* 0x000fe20000000000 */
[----:B------:R-:W-:-:S04]  /*7120*/  ISETP.LE.U32.AND P0, PT, R15, R18, PT ;  /* 0x000000120f00720c */ /* 0x000fc80003f03070 */
[----:B------:R-:W-:Y:S01]  /*7130*/  ISETP.LT.AND P5, PT, R12, UR4, !P5 ;  /* 0x000000040c007c0c */ /* 0x000fe2000efa1270 */
[----:B------:R-:W-:-:S03]  /*7140*/  ULDC UR4, c[0x0][0x2b4] ;  /* 0x0000ad0000047ab9 */ /* 0x000fc60000000800 */
[----:B------:R-:W-:Y:S02]  /*7150*/  ISETP.LE.U32.AND.EX P5, PT, R14, R13, P5, P0 ;  /* 0x0000000d0e00720c */ /* 0x000fe40002fa3100 */
[----:B--2---:R-:W-:-:S04]  /*7160*/  IADD3 R13, P1, R118, R4, RZ ;  /* 0x00000004760d7210 */ /* 0x004fc80007f3e0ff */
[----:B------:R-:W-:-:S07]  /*7170*/  IADD3 R13, P0, R4, R13, RZ ;  /* 0x0000000d040d7210 */ /* 0x000fce0007f1e0ff */
[----:B------:R2:W-:Y:S01]  /*7180*/  @P5 STG.E.64 desc[UR14][R16.64+0x100], R10 ;  /* 0x0001000a10005986 */ /* 0x0005e2000c101b0e */
[----:B------:R-:W-:Y:S01]  /*7190*/  IADD3 R4, P4, P3, -R68, R4, R13 ;  /* 0x0000000444047210 */ /* 0x000fe20007b9e10d */
[----:B------:R-:W-:Y:S01]  /*71a0*/  IMAD.U32 R13, RZ, RZ, UR4 ;  /* 0x00000004ff0d7e24 */ /* 0x000fe2000f8e00ff */
[----:B------:R-:W-:-:S04]  /*71b0*/  IADD3.X R12, R5, R119, R5, P0, P1 ;  /* 0x00000077050c7210 */ /* 0x000fc800007e2405 */
[----:B------:R-:W-:-:S04]  /*71c0*/  IADD3.X R5, ~R69, R5, R12, P4, P3 ;  /* 0x0000000545057210 */ /* 0x000fc800027e650c */
[----:B------:R-:W-:-:S04]  /*71d0*/  LOP3.LUT R12, R5, R13, RZ, 0xfc, !PT ;  /* 0x0000000d050c7212 */ /* 0x000fc800078efcff */
[----:B------:R-:W-:-:S13]  /*71e0*/  ISETP.NE.U32.AND P0, PT, R12, RZ, PT ;  /* 0x000000ff0c00720c */ /* 0x000fda0003f05070 */
[----:B--2---:R-:W-:Y:S05]  /*71f0*/  @!P0 BRA `(.L_x_67) ;  /* 0x00000000004c8947 */ /* 0x004fea0003800000 */
[----:B------:R-:W-:Y:S01]  /*7200*/  ULDC.64 UR4, c[0x0][0x2b0] ;  /* 0x0000ac0000047ab9 */ /* 0x000fe20000000a00 */
[----:B------:R-:W-:Y:S01]  /*7210*/  IMAD.MOV.U32 R98, RZ, RZ, R4 ;  /* 0x000000ffff627224 */ /* 0x000fe200078e0004 */
        /* <DEDUP_REMOVED lines=11> */
[----:B------:R-:W-:Y:S01]  /*72d0*/  IMAD R11, R98, R15, RZ ;  /* 0x0000000f620b7224 */ /* 0x000fe200078e02ff */
[----:B------:R-:W-:-:S03]  /*72e0*/  MOV R12, R4 ;  /* 0x00000004000c7202 */ /* 0x000fc60000000f00 */
[----:B------:R-:W-:Y:S02]  /*72f0*/  IMAD R10, R10, R13, R11 ;  /* 0x0000000d0a0a7224 */ /* 0x000fe400078e020b */
[----:B------:R-:W-:Y:S02]  /*7300*/  IMAD.MOV.U32 R11, RZ, RZ, R99 ;  /* 0x000000ffff0b7224 */ /* 0x000fe400078e0063 */
[----:B------:R-:W-:Y:S01]  /*7310*/  IMAD.IADD R19, R10, 0x1, R5 ;  /* 0x000000010a137824 */ /* 0x000fe200078e0205 */
[----:B------:R-:W-:Y:S05]  /*7320*/  BRA `(.L_x_68) ;  /* 0x00000000005c7947 */ /* 0x000fea0003800000 */
.L_x_67:
[----:B------:R-:W-:Y:S01]  /*7330*/  ULDC UR4, c[0x0][0x2b0] ;  /* 0x0000ac0000047ab9 */ /* 0x000fe20000000800 */
[----:B------:R-:W-:Y:S01]  /*7340*/  IMAD.MOV.U32 R16, RZ, RZ, RZ ;  /* 0x000000ffff107224 */ /* 0x000fe200078e00ff */
[----:B------:R-:W-:Y:S02]  /*7350*/  MOV R15, UR4 ;  /* 0x00000004000f7c02 */ /* 0x000fe40008000f00 */
[----:B------:R-:W-:Y:S02]  /*7360*/  MOV R19, RZ ;  /* 0x000000ff00137202 */ /* 0x000fe40000000f00 */
        /* <DEDUP_REMOVED lines=19> */
.L_x_68:
[----:B------:R-:W-:Y:S05]  /*74a0*/  BSYNC B0 ;  /* 0x0000000000007941 */ /* 0x000fea0003800000 */
.L_x_66:
        /* <DEDUP_REMOVED lines=13> */
[----:B------:R-:W-:Y:S02]  /*7580*/  IADD3 R4, P0, R4, R17, RZ ;  /* 0x0000001104047210 */ /* 0x000fe40007f1e0ff */
[----:B------:R-:W-:-:S05]  /*7590*/  IADD3.X R12, R5, R119, R5, P1, P3 ;  /* 0x00000077050c7210 */ /* 0x000fca0000fe6405 */
[----:B------:R-:W-:Y:S01]  /*75a0*/  IMAD.X R5, R5, 0x1, R12, P0 ;  /* 0x0000000105057824 */ /* 0x000fe200000e060c */
[----:B------:R-:W-:-:S04]  /*75b0*/  IADD3 R103, P1, P0, R4, 0x100, -R68 ;  /* 0x0000010004677810 */ /* 0x000fc8000783e844 */
[----:B------:R-:W-:Y:S01]  /*75c0*/  IADD3.X R101, R5, RZ, ~R69, P1, P0 ;  /* 0x000000ff05657210 */ /* 0x000fe20000fe0c45 */
[----:B------:R2:W-:Y:S03]  /*75d0*/  @P4 STG.E.64 desc[UR14][R4.64], R8 ;  /* 0x0000000804004986 */ /* 0x0005e6000c101b0e */
        /* <DEDUP_REMOVED lines=9> */
.L_x_70:
        /* <DEDUP_REMOVED lines=19> */
.L_x_71:
[----:B------:R-:W-:Y:S05]  /*77a0*/  BSYNC B0 ;  /* 0x0000000000007941 */ /* 0x000fea0003800000 */
.L_x_69:
[----:B------:R-:W-:Y:S01]  /*77b0*/  VIADD R8, R94, 0x20 ;  /* 0x000000205e087836 */ /* 0x000fe20000000000 */
[----:B------:R-:W-:Y:S01]  /*77c0*/  ULDC.64 UR6, c[0x0][0x210] ;  /* 0x0000840000067ab9 */ /* 0x000fe20000000a00 */
[----:B------:R-:W-:Y:S01]  /*77d0*/  VIADD R9, R96, 0x3 ;  /* 0x0000000360097836 */ /* 0x000fe20000000000 */
[--C-:B------:R-:W-:Y:S02]  /*77e0*/  SHF.R.U64 R12, R104, 0x3, R105.reuse ;  /* 0x00000003680c7819 */ /* 0x100fe40000001269 */
[----:B------:R-:W-:Y:S02]  /*77f0*/  ISETP.GE.AND P1, PT, R8, UR7, PT ;  /* 0x0000000708007c0c */ /* 0x000fe4000bf26270 */
[----:B------:R-:W-:Y:S02]  /*7800*/  SHF.R.U32.HI R13, RZ, 0x3, R105 ;  /* 0x00000003ff0d7819 */ /* 0x000fe40000011669 */
[----:B------:R-:W-:Y:S02]  /*7810*/  ISETP.LE.U32.AND P3, PT, R11, R12, PT ;  /* 0x0000000c0b00720c */ /* 0x000fe40003f63070 */
[----:B------:R-:W-:-:S04]  /*7820*/  ISETP.LT.AND P0, PT, R9, UR6, !P1 ;  /* 0x0000000609007c0c */ /* 0x000fc8000cf01270 */
[----:B------:R-:W-:-:S13]  /*7830*/  ISETP.LE.U32.AND.EX P0, PT, R10, R13, P0, P3 ;  /* 0x0000000d0a00720c */ /* 0x000fda0000703130 */
[----:B------:R-:W-:Y:S05]  /*7840*/  @!P0 BRA `(.L_x_72) ;  /* 0x00000000009c8947 */ /* 0x000fea0003800000 */
[----:B------:R2:W-:Y:S01]  /*7850*/  STG.E.64 desc[UR14][R4.64+0x100], R6 ;  /* 0x0001000604007986 */ /* 0x0005e2000c101b0e */
[----:B------:R-:W-:Y:S05]  /*7860*/  BRA `(.L_x_72) ;  /* 0x0000000000947947 */ /* 0x000fea0003800000 */
.L_x_47:
[----:B------:R-:W-:Y:S01]  /*7870*/  ISETP.GE.AND P0, PT, R94, UR7, PT ;  /* 0x000000075e007c0c */ /* 0x000fe2000bf06270 */
[C---:B------:R-:W-:Y:S01]  /*7880*/  VIADD R18, R96.reuse, 0x1 ;  /* 0x0000000160127836 */ /* 0x040fe20000000000 */
[C---:B------:R-:W-:Y:S01]  /*7890*/  ISETP.LT.AND P3, PT, R96.reuse, UR6, !P1 ;  /* 0x0000000660007c0c */ /* 0x040fe2000cf61270 */
[----:B------:R-:W-:Y:S01]  /*78a0*/  ULDC.64 UR4, c[0x0][0x2b8] ;  /* 0x0000ae0000047ab9 */ /* 0x000fe20000000a00 */
[----:B------:R-:W-:Y:S01]  /*78b0*/  ISETP.LT.AND P4, PT, R96, UR6, !P0 ;  /* 0x0000000660007c0c */ /* 0x000fe2000c781270 */
[----:B------:R-:W-:Y:S01]  /*78c0*/  UIADD3 UR10, UP0, UR4, 0x100, URZ ;  /* 0x00000100040a7890 */ /* 0x000fe2000ff1e03f */
[----:B------:R-:W-:-:S03]  /*78d0*/  ISETP.LT.AND P5, PT, R18, UR6, !P1 ;  /* 0x0000000612007c0c */ /* 0x000fc6000cfa1270 */
[----:B------:R-:W-:-:S06]  /*78e0*/  UIADD3.X UR9, URZ, UR5, URZ, UP0, !UPT ;  /* 0x000000053f097290 */ /* 0x000fcc00087fe43f */
[--C-:B------:R-:W-:Y:S02]  /*78f0*/  @P3 IMAD.MOV.U32 R104, RZ, RZ, R118.reuse ;  /* 0x000000ffff683224 */ /* 0x100fe400078e0076 */
[----:B------:R-:W-:Y:S02]  /*7900*/  @P4 IMAD.MOV.U32 R98, RZ, RZ, R118 ;  /* 0x000000ffff624224 */ /* 0x000fe400078e0076 */
[--C-:B------:R-:W-:Y:S02]  /*7910*/  @P4 IMAD.MOV.U32 R99, RZ, RZ, R119.reuse ;  /* 0x000000ffff634224 */ /* 0x100fe400078e0077 */
[----:B------:R-:W-:-:S03]  /*7920*/  @P3 IMAD.MOV.U32 R105, RZ, RZ, R119 ;  /* 0x000000ffff693224 */ /* 0x000fc600078e0077 */
[----:B------:R1:W-:Y:S01]  /*7930*/  @P4 STG.E.64 desc[UR14][R98.64], R126 ;  /* 0x0000007e62004986 */ /* 0x0003e2000c101b0e */
[----:B------:R-:W-:Y:S01]  /*7940*/  ISETP.LT.AND P4, PT, R18, UR6, !P0 ;  /* 0x0000000612007c0c */ /* 0x000fe2000c781270 */
[----:B------:R-:W-:Y:S02]  /*7950*/  VIADD R18, R96, 0x2 ;  /* 0x0000000260127836 */ /* 0x000fe40000000000 */
[----:B------:R2:W-:Y:S01]  /*7960*/  @P3 STG.E.64 desc[UR14][R104.64+0x100], R16 ;  /* 0x0001001068003986 */ /* 0x0005e2000c101b0e */
[----:B------:R-:W-:-:S04]  /*7970*/  IADD3 R100, P3, R118, UR4, RZ ;  /* 0x0000000476647c10 */ /* 0x000fc8000ff7e0ff */
[----:B------:R-:W-:Y:S02]  /*7980*/  IADD3.X R101, R119, UR5, RZ, P3, !PT ;  /* 0x0000000577657c10 */ /* 0x000fe40009ffe4ff */
[----:B------:R-:W-:-:S03]  /*7990*/  IADD3 R102, P3, R118, UR10, RZ ;  /* 0x0000000a76667c10 */ /* 0x000fc6000ff7e0ff */
[----:B------:R3:W-:Y:S01]  /*79a0*/  @P4 STG.E.64 desc[UR14][R100.64], R14 ;  /* 0x0000000e64004986 */ /* 0x0007e2000c101b0e */
[----:B------:R-:W-:Y:S02]  /*79b0*/  IADD3.X R103, R119, UR9, RZ, P3, !PT ;  /* 0x0000000977677c10 */ /* 0x000fe40009ffe4ff */
[----:B------:R-:W-:Y:S02]  /*79c0*/  ISETP.LT.AND P4, PT, R18, UR6, !P0 ;  /* 0x0000000612007c0c */ /* 0x000fe4000c781270 */
[----:B------:R-:W-:Y:S01]  /*79d0*/  ISETP.LT.AND P0, PT, R97, UR6, !P0 ;  /* 0x0000000661007c0c */ /* 0x000fe2000c701270 */
[----:B------:R3:W-:Y:S01]  /*79e0*/  @P5 STG.E.64 desc[UR14][R102.64], R4 ;  /* 0x0000000466005986 */ /* 0x0007e2000c101b0e */
[C---:B-1----:R-:W-:Y:S02]  /*79f0*/  IADD3 R98, P3, R100.reuse, UR4, RZ ;  /* 0x0000000464627c10 */ /* 0x042fe4000ff7e0ff */
[----:B--2---:R-:W-:Y:S02]  /*7a00*/  IADD3 R16, P5, R100, UR10, RZ ;  /* 0x0000000a64107c10 */ /* 0x004fe4000ffbe0ff */
[----:B------:R-:W-:-:S02]  /*7a10*/  IADD3.X R99, R101, UR5, RZ, P3, !PT ;  /* 0x0000000565637c10 */ /* 0x000fc40009ffe4ff */
[----:B------:R-:W-:Y:S02]  /*7a20*/  ISETP.LT.AND P3, PT, R18, UR6, !P1 ;  /* 0x0000000612007c0c */ /* 0x000fe4000cf61270 */
[----:B------:R-:W-:Y:S01]  /*7a30*/  IADD3.X R17, R101, UR9, RZ, P5, !PT ;  /* 0x0000000965117c10 */ /* 0x000fe2000affe4ff */
[----:B------:R1:W-:Y:S01]  /*7a40*/  @P4 STG.E.64 desc[UR14][R98.64], R12 ;  /* 0x0000000c62004986 */ /* 0x0003e2000c101b0e */
[----:B------:R-:W-:-:S04]  /*7a50*/  IADD3 R18, P5, R98, UR4, RZ ;  /* 0x0000000462127c10 */ /* 0x000fc8000ffbe0ff */
[----:B------:R-:W-:Y:S02]  /*7a60*/  IADD3.X R19, R99, UR5, RZ, P5, !PT ;  /* 0x0000000563137c10 */ /* 0x000fe4000affe4ff */
[----:B---3--:R-:W-:-:S03]  /*7a70*/  IADD3 R14, P5, R98, UR10, RZ ;  /* 0x0000000a620e7c10 */ /* 0x008fc6000ffbe0ff */
[----:B------:R1:W-:Y:S01]  /*7a80*/  @P3 STG.E.64 desc[UR14][R16.64], R10 ;  /* 0x0000000a10003986 */ /* 0x0003e2000c101b0e */
[----:B------:R-:W-:-:S03]  /*7a90*/  IADD3.X R15, R99, UR9, RZ, P5, !PT ;  /* 0x00000009630f7c10 */ /* 0x000fc6000affe4ff */
[----:B------:R1:W-:Y:S04]  /*7aa0*/  @P0 STG.E.64 desc[UR14][R18.64], R8 ;  /* 0x0000000812000986 */ /* 0x0003e8000c101b0e */
[----:B------:R1:W-:Y:S02]  /*7ab0*/  @P6 STG.E.64 desc[UR14][R14.64], R6 ;  /* 0x000000060e006986 */ /* 0x0003e4000c101b0e */
.L_x_72:
[----:B------:R-:W-:Y:S05]  /*7ac0*/  BSYNC B1 ;  /* 0x0000000000017941 */ /* 0x000fea0003800000 */
.L_x_46:
[----:B------:R-:W-:Y:S01]  /*7ad0*/  ULDC.64 UR4, c[0x0][0x2d0] ;  /* 0x0000b40000047ab9 */ /* 0x000fe20000000a00 */
[----:B--2---:R-:W-:Y:S01]  /*7ae0*/  IADD3 R4, P3, R72, R91, RZ ;  /* 0x0000005b48047210 */ /* 0x004fe20007f7e0ff */
[----:B------:R-:W-:Y:S01]  /*7af0*/  BSSY B1, `(.L_x_73) ;  /* 0x00001b4000017945 */ /* 0x000fe20003800000 */
[----:B-1----:R-:W-:-:S03]  /*7b00*/  IADD3 R6, P0, R118, UR4, RZ ;  /* 0x0000000476067c10 */ /* 0x002fc6000ff1e0ff */
[----:B------:R-:W-:Y:S01]  /*7b10*/  IMAD.X R5, R73, 0x1, R92, P3 ;  /* 0x0000000149057824 */ /* 0x000fe200018e065c */
[----:B------:R-:W-:Y:S01]  /*7b20*/  IADD3.X R7, R119, UR5, RZ, P0, !PT ;  /* 0x0000000577077c10 */ /* 0x000fe200087fe4ff */
[----:B------:R-:W-:Y:S08]  /*7b30*/  @!P2 BRA `(.L_x_74) ;  /* 0x000000180028a947 */ /* 0x000ff00003800000 */
        /* <DEDUP_REMOVED lines=11> */
[----:B-----5:R-:W-:Y:S05]  /*7bf0*/  CALL.REL.NOINC `($__internal_0_$__cuda_sm20_div_u64) ;  /* 0x0000012000e07944 */ /* 0x020fea0003c00000 */
        /* <DEDUP_REMOVED lines=8> */
.L_x_76:
        /* <DEDUP_REMOVED lines=8> */
[----:B------:R-:W-:-:S04]  /*7d00*/  IMAD.HI.U32 R9, R13, R8, R12 ;  /* 0x000000080d097227 */ /* 0x000fc800078e000c */
[----:B------:R-:W-:Y:S02]  /*7d10*/  IMAD.MOV.U32 R8, RZ, RZ, RZ ;  /* 0x000000ffff087224 */ /* 0x000fe400078e00ff */
        /* <DEDUP_REMOVED lines=11> */
.L_x_77:
[----:B------:R-:W-:Y:S05]  /*7dd0*/  BSYNC B0 ;  /* 0x0000000000007941 */ /* 0x000fea0003800000 */
.L_x_75:
[--C-:B------:R-:W-:Y:S01]  /*7de0*/  SHF.R.U64 R14, R12, 0x3, R8.reuse ;  /* 0x000000030c0e7819 */ /* 0x100fe20000001208 */
[----:B------:R-:W-:Y:S01]  /*7df0*/  ULDC.64 UR4, c[0x0][0x210] ;  /* 0x0000840000047ab9 */ /* 0x000fe20000000a00 */
[----:B------:R-:W-:Y:S01]  /*7e00*/  VIADD R12, R96, 0x8 ;  /* 0x00000008600c7836 */ /* 0x000fe20000000000 */
[----:B------:R-:W-:Y:S02]  /*7e10*/  ISETP.GE.AND P0, PT, R94, UR5, PT ;  /* 0x000000055e007c0c */ /* 0x000fe4000bf06270 */
[----:B------:R-:W-:Y:S02]  /*7e20*/  SHF.R.U32.HI R13, RZ, 0x3, R8 ;  /* 0x00000003ff0d7819 */ /* 0x000fe40000011608 */
[----:B------:R-:W-:Y:S02]  /*7e30*/  ISETP.LE.U32.AND P1, PT, R9, R14, PT ;  /* 0x0000000e0900720c */ /* 0x000fe40003f23070 */
[----:B------:R-:W-:Y:S02]  /*7e40*/  SHF.R.S32.HI R8, RZ, 0x1f, R9 ;  /* 0x0000001fff087819 */ /* 0x000fe40000011409 */
[----:B------:R-:W-:-:S04]  /*7e50*/  ISETP.LT.AND P3, PT, R12, UR4, !P0 ;  /* 0x000000040c007c0c */ /* 0x000fc8000c761270 */
[----:B------:R-:W-:-:S13]  /*7e60*/  ISETP.LE.U32.AND.EX P1, PT, R8, R13, P3, P1 ;  /* 0x0000000d0800720c */ /* 0x000fda0001f23110 */
[----:B------:R1:W4:Y:S01]  /*7e70*/  @P1 LDG.E.LTC128B.64 R88, desc[UR14][R4.64] ;  /* 0x0000000e04581981 */ /* 0x000322000c1e1b20 */
[----:B------:R-:W-:Y:S01]  /*7e80*/  IADD3 R103, P1, R10, 0x100, RZ ;  /* 0x000001000a677810 */ /* 0x000fe20007f3e0ff */
[----:B------:R-:W-:Y:S04]  /*7e90*/  BSSY B0, `(.L_x_78) ;  /* 0x000001e000007945 */ /* 0x000fe80003800000 */
[----:B------:R-:W-:Y:S01]  /*7ea0*/  IMAD.X R101, RZ, RZ, R11, P1 ;  /* 0x000000ffff657224 */ /* 0x000fe200008e060b */
[----:B------:R-:W-:-:S04]  /*7eb0*/  ISETP.GE.AND P1, PT, R12, UR4, PT ;  /* 0x000000040c007c0c */ /* 0x000fc8000bf26270 */
[----:B------:R-:W-:-:S04]  /*7ec0*/  LOP3.LUT R10, R101, R0, RZ, 0xfc, !PT ;  /* 0x00000000650a7212 */ /* 0x000fc800078efcff */
[----:B------:R-:W-:-:S13]  /*7ed0*/  ISETP.NE.U32.AND P3, PT, R10, RZ, PT ;  /* 0x000000ff0a00720c */ /* 0x000fda0003f65070 */
[----:B-1----:R-:W-:Y:S05]  /*7ee0*/  @!P3 BRA `(.L_x_79) ;  /* 0x000000000014b947 */ /* 0x002fea0003800000 */
[----:B------:R-:W-:Y:S01]  /*7ef0*/  IMAD.MOV.U32 R102, RZ, RZ, R90 ;  /* 0x000000ffff667224 */ /* 0x000fe200078e005a */
[----:B------:R-:W-:Y:S02]  /*7f00*/  MOV R99, R0 ;  /* 0x0000000000637202 */ /* 0x000fe40000000f00 */
[----:B------:R-:W-:Y:S02]  /*7f10*/  MOV R100, 0x7f30 ;  /* 0x00007f3000647802 */ /* 0x000fe40000000f00 */
[----:B----45:R-:W-:Y:S05]  /*7f20*/  CALL.REL.NOINC `($__internal_1_$__cuda_sm20_rem_u64) ;  /* 0x0000012400287944 */ /* 0x030fea0003c00000 */
[----:B------:R-:W-:Y:S05]  /*7f30*/  BRA `(.L_x_80) ;  /* 0x00000000004c7947 */ /* 0x000fea0003800000 */
.L_x_79:
        /* <DEDUP_REMOVED lines=19> */
.L_x_80:
[----:B------:R-:W-:Y:S05]  /*8070*/  BSYNC B0 ;  /* 0x0000000000007941 */ /* 0x000fea0003800000 */
.L_x_78:
[----:B------:R-:W-:Y:S01]  /*8080*/  VIADD R10, R94, 0x20 ;  /* 0x000000205e0a7836 */ /* 0x000fe20000000000 */
[--C-:B------:R-:W-:Y:S01]  /*8090*/  SHF.R.U64 R12, R104, 0x3, R105.reuse ;  /* 0x00000003680c7819 */ /* 0x100fe20000001269 */
[----:B------:R-:W-:Y:S01]  /*80a0*/  ULDC UR4, c[0x0][0x214] ;  /* 0x0000850000047ab9 */ /* 0x000fe20000000800 */
[----:B------:R-:W-:Y:S02]  /*80b0*/  SHF.R.U32.HI R11, RZ, 0x3, R105 ;  /* 0x00000003ff0b7819 */ /* 0x000fe40000011669 */
[----:B------:R-:W-:Y:S02]  /*80c0*/  ISETP.LE.U32.AND P3, PT, R9, R12, PT ;  /* 0x0000000c0900720c */ /* 0x000fe40003f63070 */
        /* <DEDUP_REMOVED lines=16> */
[----:B----45:R-:W-:Y:S05]  /*81d0*/  CALL.REL.NOINC `($__internal_0_$__cuda_sm20_div_u64) ;  /* 0x0000011c00687944 */ /* 0x030fea0003c00000 */
        /* <DEDUP_REMOVED lines=9> */
.L_x_82:
        /* <DEDUP_REMOVED lines=20> */
.L_x_83:
[----:B------:R-:W-:Y:S05]  /*83b0*/  BSYNC B0 ;  /* 0x0000000000007941 */ /* 0x000fea0003800000 */
.L_x_81:
[--C-:B------:R-:W-:Y:S01]  /*83c0*/  SHF.R.U64 R10, R4, 0x3, R8.reuse ;  /* 0x00000003040a7819 */ /* 0x100fe20000001208 */
[----:B------:R-:W-:Y:S01]  /*83d0*/  VIADD R4, R96, 0x9 ;  /* 0x0000000960047836 */ /* 0x000fe20000000000 */
[----:B------:R-:W-:Y:S01]  /*83e0*/  ULDC UR4, c[0x0][0x210] ;  /* 0x0000840000047ab9 */ /* 0x000fe20000000800 */
[----:B------:R-:W-:Y:S02]  /*83f0*/  SHF.R.U32.HI R9, RZ, 0x3, R8 ;  /* 0x00000003ff097819 */ /* 0x000fe40000011608 */
[----:B------:R-:W-:Y:S02]  /*8400*/  ISETP.LE.U32.AND P3, PT, R5, R10, PT ;  /* 0x0000000a0500720c */ /* 0x000fe40003f63070 */
[----:B------:R-:W-:Y:S02]  /*8410*/  ISETP.LT.AND P0, PT, R4, UR4, !P0 ;  /* 0x0000000404007c0c */ /* 0x000fe4000c701270 */
[----:B------:R-:W-:-:S04]  /*8420*/  SHF.R.S32.HI R4, RZ, 0x1f, R5 ;  /* 0x0000001fff047819 */ /* 0x000fc80000011405 */
[----:B------:R-:W-:Y:S02]  /*8430*/  ISETP.LE.U32.AND.EX P3, PT, R4, R9, P0, P3 ;  /* 0x000000090400720c */ /* 0x000fe40000763130 */
[----:B------:R-:W-:-:S04]  /*8440*/  IADD3 R8, P1, P0, R70, R91, R72 ;  /* 0x0000005b46087210 */ /* 0x000fc8000783e048 */
[----:B------:R-:W-:-:S07]  /*8450*/  IADD3.X R9, R71, R92, R73, P1, P0 ;  /* 0x0000005c47097210 */ /* 0x000fce0000fe0449 */
        /* <DEDUP_REMOVED lines=12> */
.L_x_85:
        /* <DEDUP_REMOVED lines=19> */
.L_x_86:
[----:B------:R-:W-:Y:S05]  /*8650*/  BSYNC B0 ;  /* 0x0000000000007941 */ /* 0x000fea0003800000 */
.L_x_84:
        /* <DEDUP_REMOVED lines=9> */
[----:B------:R-:W-:Y:S02]  /*86f0*/  @P0 IMAD.MOV.U32 R10, RZ, RZ, R8 ;  /* 0x000000ffff0a0224 */ /* 0x000fe400078e0008 */
[----:B------:R-:W-:-:S05]  /*8700*/  @P0 IMAD.MOV.U32 R11, RZ, RZ, R9 ;  /* 0x000000ffff0b0224 */ /* 0x000fca00078e0009 */
[----:B------:R1:W4:Y:S01]  /*8710*/  @P0 LDG.E.LTC128B.64 R82, desc[UR14][R10.64+0x100] ;  /* 0x0001000e0a520981 */ /* 0x000322000c1e1b20 */
[----:B------:R-:W-:Y:S01]  /*8720*/  IADD3 R5, P1, P0, R70, R91, R72 ;  /* 0x0000005b46057210 */ /* 0x000fe2000783e048 */
[----:B------:R-:W-:Y:S03]  /*8730*/  BSSY B0, `(.L_x_87) ;  /* 0x000002a000007945 */ /* 0x000fe60003800000 */
[----:B------:R-:W-:Y:S02]  /*8740*/  IADD3 R4, P4, P3, -R2, R5, R70 ;  /* 0x0000000502047210 */ /* 0x000fe40007b9e146 */
[----:B------:R-:W-:-:S04]  /*8750*/  IADD3.X R8, R71, R92, R73, P1, P0 ;  /* 0x0000005c47087210 */ /* 0x000fc80000fe0449 */
        /* <DEDUP_REMOVED lines=19> */
.L_x_88:
        /* <DEDUP_REMOVED lines=20> */
.L_x_89:
[----:B------:R-:W-:Y:S05]  /*89d0*/  BSYNC B0 ;  /* 0x0000000000007941 */ /* 0x000fea0003800000 */
.L_x_87:
[--C-:B------:R-:W-:Y:S01]  /*89e0*/  SHF.R.U64 R10, R4, 0x3, R8.reuse ;  /* 0x00000003040a7819 */ /* 0x100fe20000001208 */
[----:B------:R-:W-:Y:S01]  /*89f0*/  ULDC.64 UR4, c[0x0][0x210] ;  /* 0x0000840000047ab9 */ /* 0x000fe20000000a00 */
[----:B------:R-:W-:Y:S01]  /*8a00*/  VIADD R4, R96, 0xa ;  /* 0x0000000a60047836 */ /* 0x000fe20000000000 */
[----:B------:R-:W-:Y:S02]  /*8a10*/  ISETP.GE.AND P3, PT, R94, UR5, PT ;  /* 0x000000055e007c0c */ /* 0x000fe4000bf66270 */
[----:B------:R-:W-:Y:S02]  /*8a20*/  ISETP.LE.U32.AND P4, PT, R5, R10, PT ;  /* 0x0000000a0500720c */ /* 0x000fe40003f83070 */
[----:B------:R-:W-:Y:S02]  /*8a30*/  ISETP.LT.AND P3, PT, R4, UR4, !P3 ;  /* 0x0000000404007c0c */ /* 0x000fe4000df61270 */
[----:B------:R-:W-:Y:S02]  /*8a40*/  SHF.R.U32.HI R11, RZ, 0x3, R8 ;  /* 0x00000003ff0b7819 */ /* 0x000fe40000011608 */
[----:B------:R-:W-:-:S02]  /*8a50*/  SHF.R.S32.HI R4, RZ, 0x1f, R5 ;  /* 0x0000001fff047819 */ /* 0x000fc40000011405 */
[----:B------:R-:W-:Y:S02]  /*8a60*/  IADD3 R9, P1, P0, R70, R91, R72 ;  /* 0x0000005b46097210 */ /* 0x000fe4000783e048 */
[----:B------:R-:W-:Y:S02]  /*8a70*/  ISETP.LE.U32.AND.EX P4, PT, R4, R11, P3, P4 ;  /* 0x0000000b0400720c */ /* 0x000fe40001f83140 */
[----:B------:R-:W-:Y:S02]  /*8a80*/  IADD3 R8, P3, R70, R9, RZ ;  /* 0x0000000946087210 */ /* 0x000fe40007f7e0ff */
[----:B------:R-:W-:-:S05]  /*8a90*/  IADD3.X R10, R71, R92, R73, P1, P0 ;  /* 0x0000005c470a7210 */ /* 0x000fca0000fe0449 */
[----:B------:R-:W-:-:S05]  /*8aa0*/  IMAD.X R9, R71, 0x1, R10, P3 ;  /* 0x0000000147097824 */ /* 0x000fca00018e060a */
        /* <DEDUP_REMOVED lines=12> */
.L_x_91:
        /* <DEDUP_REMOVED lines=19> */
.L_x_92:
[----:B------:R-:W-:Y:S05]  /*8ca0*/  BSYNC B0 ;  /* 0x0000000000007941 */ /* 0x000fea0003800000 */
.L_x_90:
        /* <DEDUP_REMOVED lines=12> */
[C---:B------:R-:W-:Y:S01]  /*8d70*/  IADD3 R5, P1, P0, R70.reuse, R91, R72 ;  /* 0x0000005b46057210 */ /* 0x040fe2000783e048 */
[----:B------:R-:W-:Y:S03]  /*8d80*/  BSSY B0, `(.L_x_93) ;  /* 0x000002c000007945 */ /* 0x000fe60003800000 */
[----:B------:R-:W-:Y:S02]  /*8d90*/  IADD3 R5, P4, P3, R70, R5, R70 ;  /* 0x0000000546057210 */ /* 0x000fe40007b9e046 */
[C---:B------:R-:W-:Y:S02]  /*8da0*/  IADD3.X R8, R71.reuse, R92, R73, P1, P0 ;  /* 0x0000005c47087210 */ /* 0x040fe40000fe0449 */
[----:B------:R-:W-:Y:S02]  /*8db0*/  IADD3 R4, P0, -R2, R5, RZ ;  /* 0x0000000502047210 */ /* 0x000fe40007f1e1ff */
[----:B------:R-:W-:-:S05]  /*8dc0*/  IADD3.X R8, R71, R8, R71, P4, P3 ;  /* 0x0000000847087210 */ /* 0x000fca00027e6447 */
        /* <DEDUP_REMOVED lines=19> */
.L_x_94:
        /* <DEDUP_REMOVED lines=20> */
.L_x_95:
[----:B------:R-:W-:Y:S05]  /*9040*/  BSYNC B0 ;  /* 0x0000000000007941 */ /* 0x000fea0003800000 */
.L_x_93:
        /* <DEDUP_REMOVED lines=10> */
[----:B------:R-:W-:Y:S02]  /*90f0*/  IADD3 R8, P4, P3, R70, R9, R70 ;  /* 0x0000000946087210 */ /* 0x000fe40007b9e046 */
[----:B------:R-:W-:-:S04]  /*9100*/  IADD3.X R10, R71, R92, R73, P1, P0 ;  /* 0x0000005c470a7210 */ /* 0x000fc80000fe0449 */
[----:B------:R-:W-:-:S05]  /*9110*/  IADD3.X R9, R71, R10, R71, P4, P3 ;  /* 0x0000000a47097210 */ /* 0x000fca00027e6447 */
        /* <DEDUP_REMOVED lines=12> */
.L_x_97:
        /* <DEDUP_REMOVED lines=19> */
.L_x_98:
[----:B------:R-:W-:Y:S05]  /*9310*/  BSYNC B0 ;  /* 0x0000000000007941 */ /* 0x000fea0003800000 */
.L_x_96:
        /* <DEDUP_REMOVED lines=10> */
[----:B------:R1:W4:Y:S01]  /*93c0*/  LDG.E.LTC128B.64 R74, desc[UR14][R8.64+0x100] ;  /* 0x0001000e084a7981 */ /* 0x000322000c1e1b20 */
[----:B------:R-:W-:Y:S05]  /*93d0*/  BRA `(.L_x_99) ;  /* 0x0000000000947947 */ /* 0x000fea0003800000 */
.L_x_74:
[----:B------:R-:W-:Y:S01]  /*93e0*/  VIADD R8, R96, 0x9 ;  /* 0x0000000960087836 */ /* 0x000fe20000000000 */
[----:B------:R-:W-:Y:S01]  /*93f0*/  ISETP.GE.AND P5, PT, R94, UR7, PT ;  /* 0x000000075e007c0c */ /* 0x000fe2000bfa6270 */
[----:B------:R-:W-:Y:S01]  /*9400*/  VIADD R9, R96, 0x8 ;  /* 0x0000000860097836 */ /* 0x000fe20000000000 */
[----:B------:R-:W-:Y:S02]  /*9410*/  IADD3 R16, P0, R70, R4, RZ ;  /* 0x0000000446107210 */ /* 0x000fe40007f1e0ff */
[----:B------:R-:W-:Y:S02]  /*9420*/  ISETP.LT.AND P4, PT, R8, UR6, !P5 ;  /* 0x0000000608007c0c */ /* 0x000fe4000ef81270 */
[----:B------:R-:W-:Y:S01]  /*9430*/  IADD3 R12, P3, R70, R16, RZ ;  /* 0x00000010460c7210 */ /* 0x000fe20007f7e0ff */
[----:B------:R-:W-:Y:S01]  /*9440*/  IMAD.X R17, R71, 0x1, R5, P0 ;  /* 0x0000000147117824 */ /* 0x000fe200000e0605 */
[C---:B------:R-:W-:Y:S01]  /*9450*/  ISETP.LT.AND P0, PT, R9.reuse, UR6, !P5 ;  /* 0x0000000609007c0c */ /* 0x040fe2000ef01270 */
[----:B------:R-:W-:Y:S01]  /*9460*/  VIADD R10, R96, 0xa ;  /* 0x0000000a600a7836 */ /* 0x000fe20000000000 */
[----:B------:R-:W-:Y:S01]  /*9470*/  ISETP.LT.AND P6, PT, R9, UR6, !P1 ;  /* 0x0000000609007c0c */ /* 0x000fe2000cfc1270 */
[----:B------:R-:W-:-:S06]  /*9480*/  IMAD.X R13, R71, 0x1, R17, P3 ;  /* 0x00000001470d7824 */ /* 0x000fcc00018e0611 */
[----:B------:R1:W4:Y:S01]  /*9490*/  @P4 LDG.E.LTC128B.64 R84, desc[UR14][R16.64] ;  /* 0x0000000e10544981 */ /* 0x000322000c1e1b20 */
[----:B------:R-:W-:Y:S01]  /*94a0*/  IADD3 R11, P4, R70, 0x100, RZ ;  /* 0x00000100460b7810 */ /* 0x000fe20007f9e0ff */
[----:B------:R-:W-:Y:S02]  /*94b0*/  VIADD R97, R96, 0xb ;  /* 0x0000000b60617836 */ /* 0x000fe40000000000 */
[----:B------:R2:W4:Y:S01]  /*94c0*/  @P0 LDG.E.LTC128B.64 R88, desc[UR14][R4.64] ;  /* 0x0000000e04580981 */ /* 0x000522000c1e1b20 */
[----:B------:R-:W-:Y:S01]  /*94d0*/  IADD3 R14, P3, R11, R16, RZ ;  /* 0x000000100b0e7210 */ /* 0x000fe20007f7e0ff */
[----:B------:R-:W-:Y:S01]  /*94e0*/  IMAD.X R9, RZ, RZ, R71, P4 ;  /* 0x000000ffff097224 */ /* 0x000fe200020e0647 */
[----:B------:R-:W-:-:S03]  /*94f0*/  ISETP.LT.AND P4, PT, R10, UR6, !P5 ;  /* 0x000000060a007c0c */ /* 0x000fc6000ef81270 */
[----:B------:R-:W-:Y:S01]  /*9500*/  IMAD.X R15, R9, 0x1, R17, P3 ;  /* 0x00000001090f7824 */ /* 0x000fe200018e0611 */
[----:B------:R-:W-:Y:S02]  /*9510*/  ISETP.LT.AND P3, PT, R10, UR6, !P1 ;  /* 0x000000060a007c0c */ /* 0x000fe4000cf61270 */
[----:B------:R-:W-:Y:S02]  /*9520*/  ISETP.LT.AND P0, PT, R8, UR6, !P1 ;  /* 0x0000000608007c0c */ /* 0x000fe4000cf01270 */
[----:B------:R-:W-:-:S05]  /*9530*/  ISETP.LT.AND P5, PT, R97, UR6, !P5 ;  /* 0x0000000661007c0c */ /* 0x000fca000efa1270 */
[----:B------:R3:W4:Y:S04]  /*9540*/  @P4 LDG.E.LTC128B.64 R80, desc[UR14][R12.64] ;  /* 0x0000000e0c504981 */ /* 0x000728000c1e1b20 */
[----:B------:R3:W4:Y:S01]  /*9550*/  @P3 LDG.E.LTC128B.64 R78, desc[UR14][R14.64] ;  /* 0x0000000e0e4e3981 */ /* 0x000722000c1e1b20 */
[----:B-1----:R-:W-:Y:S02]  /*9560*/  @P6 IMAD.MOV.U32 R16, RZ, RZ, R4 ;  /* 0x000000ffff106224 */ /* 0x002fe400078e0004 */
[----:B------:R-:W-:Y:S01]  /*9570*/  @P6 IMAD.MOV.U32 R17, RZ, RZ, R5 ;  /* 0x000000ffff116224 */ /* 0x000fe200078e0005 */
[----:B--2---:R-:W-:-:S04]  /*9580*/  IADD3 R4, P3, R11, R4, RZ ;  /* 0x000000040b047210 */ /* 0x004fc80007f7e0ff */
[----:B------:R3:W4:Y:S01]  /*9590*/  @P6 LDG.E.LTC128B.64 R86, desc[UR14][R16.64+0x100] ;  /* 0x0001000e10566981 */ /* 0x000722000c1e1b20 */
[----:B------:R-:W-:Y:S01]  /*95a0*/  ISETP.LT.AND P6, PT, R97, UR6, !P1 ;  /* 0x0000000661007c0c */ /* 0x000fe2000cfc1270 */
[----:B------:R-:W-:Y:S01]  /*95b0*/  IMAD.X R5, R9, 0x1, R5, P3 ;  /* 0x0000000109057824 */ /* 0x000fe200018e0605 */
[----:B------:R-:W-:Y:S02]  /*95c0*/  IADD3 R8, P3, R12, R11, RZ ;  /* 0x0000000b0c087210 */ /* 0x000fe40007f7e0ff */
[----:B------:R-:W-:Y:S02]  /*95d0*/  IADD3 R10, P4, R70, R12, RZ ;  /* 0x0000000c460a7210 */ /* 0x000fe40007f9e0ff */
[----:B------:R3:W4:Y:S01]  /*95e0*/  @P0 LDG.E.LTC128B.64 R82, desc[UR14][R4.64] ;  /* 0x0000000e04520981 */ /* 0x000722000c1e1b20 */
[----:B------:R-:W-:Y:S02]  /*95f0*/  IMAD.X R9, R13, 0x1, R9, P3 ;  /* 0x000000010d097824 */ /* 0x000fe400018e0609 */
[----:B------:R-:W-:-:S04]  /*9600*/  IMAD.X R11, R71, 0x1, R13, P4 ;  /* 0x00000001470b7824 */ /* 0x000fc800020e060d */
[----:B------:R3:W4:Y:S04]  /*9610*/  @P6 LDG.E.LTC128B.64 R74, desc[UR14][R8.64] ;  /* 0x0000000e084a6981 */ /* 0x000728000c1e1b20 */
[----:B------:R3:W4:Y:S02]  /*9620*/  @P5 LDG.E.LTC128B.64 R76, desc[UR14][R10.64] ;  /* 0x0000000e0a4c5981 */ /* 0x000724000c1e1b20 */
.L_x_99:
[----:B------:R-:W-:Y:S05]  /*9630*/  BSYNC B1 ;  /* 0x0000000000017941 */ /* 0x000fea0003800000 */
.L_x_73:
[----:B------:R-:W-:Y:S06]  /*9640*/  BAR.SYNC.DEFER_BLOCKING 0x0 ;  /* 0x0000000000007b1d */ /* 0x000fec0000010000 */
[----:B------:R-:W-:Y:S01]  /*9650*/  BSSY B1, `(.L_x_100) ;  /* 0x00001dd000017945 */ /* 0x000fe20003800000 */
[----:B------:R-:W-:-:S04]  /*9660*/  DEPBAR.LE SB5, 0x8 ;  /* 0x0000d2000000791a */ /* 0x000fc80000000000 */
[----:B------:R-:W-:Y:S04]  /*9670*/  STS.128 [R95], R32 ;  /* 0x000000205f007388 */ /* 0x000fe80000000c00 */
[----:B------:R-:W-:Y:S04]  /*9680*/  STS.128 [R95+0x40], R28 ;  /* 0x0000401c5f007388 */ /* 0x000fe80000000c00 */
[----:B------:R-:W-:Y:S04]  /*9690*/  STS.128 [R95+0x80], R24 ;  /* 0x000080185f007388 */ /* 0x000fe80000000c00 */
[----:B------:R-:W-:Y:S01]  /*96a0*/  STS.128 [R95+0xc0], R20 ;  /* 0x0000c0145f007388 */ /* 0x000fe20000000c00 */
[----:B------:R-:W-:Y:S06]  /*96b0*/  BAR.SYNC.DEFER_BLOCKING 0x0 ;  /* 0x0000000000007b1d */ /* 0x000fec0000010000 */
[----:B------:R-:W2:Y:S04]  /*96c0*/  LDS.64 R98, [R93+UR8] ;  /* 0x000000085d627984 */ /* 0x000ea80008000a00 */
[----:B---3--:R-:W3:Y:S04]  /*96d0*/  LDS.64 R4, [R93+UR8+0x100] ;  /* 0x000100085d047984 */ /* 0x008ee80008000a00 */
[----:B------:R-:W3:Y:S04]  /*96e0*/  LDS.64 R18, [R93+UR8+0x220] ;  /* 0x000220085d127984 */ /* 0x000ee80008000a00 */
[----:B------:R-:W3:Y:S04]  /*96f0*/  LDS.64 R16, [R93+UR8+0x320] ;  /* 0x000320085d107984 */ /* 0x000ee80008000a00 */
[----:B------:R-:W3:Y:S04]  /*9700*/  LDS.64 R14, [R93+UR8+0x440] ;  /* 0x000440085d0e7984 */ /* 0x000ee80008000a00 */
[----:B------:R-:W3:Y:S04]  /*9710*/  LDS.64 R12, [R93+UR8+0x540] ;  /* 0x000540085d0c7984 */ /* 0x000ee80008000a00 */
[----:B------:R-:W3:Y:S04]  /*9720*/  LDS.64 R10, [R93+UR8+0x660] ;  /* 0x000660085d0a7984 */ /* 0x000ee80008000a00 */
[----:B-1----:R-:W1:Y:S01]  /*9730*/  LDS.64 R8, [R93+UR8+0x760] ;  /* 0x000760085d087984 */ /* 0x002e620008000a00 */
[----:B--2---:R-:W-:-:S02]  /*9740*/  DMUL R24, R98, R116 ;  /* 0x0000007462187228 */ /* 0x004fc40000000000 */
[-C--:B---3--:R-:W-:Y:S01]  /*9750*/  DMUL R20, R4, R116.reuse ;  /* 0x0000007404147228 */ /* 0x088fe20000000000 */
[----:B------:R-:W-:Y:S01]  /*9760*/  IADD3 R4, R96, 0x10, RZ ;  /* 0x0000001060047810 */ /* 0x000fe20007ffe0ff */
[----:B------:R-:W-:-:S04]  /*9770*/  DMUL R18, R18, R116 ;  /* 0x0000007412127228 */ /* 0x000fc80000000000 */
[----:B----4-:R-:W-:Y:S02]  /*9780*/  DFMA R24, R88, R114, R24 ;  /* 0x000000725818722b */ /* 0x010fe40000000018 */
[----:B------:R-:W-:Y:S02]  /*9790*/  DMUL R16, R16, R116 ;  /* 0x0000007410107228 */ /* 0x000fe40000000000 */
[----:B------:R-:W-:Y:S02]  /*97a0*/  DFMA R20, R86, R114, R20 ;  /* 0x000000725614722b */ /* 0x000fe40000000014 */
[----:B------:R-:W-:Y:S02]  /*97b0*/  DMUL R14, R14, R116 ;  /* 0x000000740e0e7228 */ /* 0x000fe40000000000 */
[----:B------:R-:W-:Y:S02]  /*97c0*/  DFMA R18, R84, R114, R18 ;  /* 0x000000725412722b */ /* 0x000fe40000000012 */
[----:B------:R-:W-:-:S02]  /*97d0*/  DMUL R12, R12, R116 ;  /* 0x000000740c0c7228 */ /* 0x000fc40000000000 */
[----:B------:R-:W-:Y:S02]  /*97e0*/  DFMA R16, R82, R114, R16 ;  /* 0x000000725210722b */ /* 0x000fe40000000010 */
[----:B------:R-:W-:Y:S02]  /*97f0*/  DMUL R10, R10, R116 ;  /* 0x000000740a0a7228 */ /* 0x000fe40000000000 */
[----:B------:R-:W-:Y:S02]  /*9800*/  DFMA R14, R80, R114, R14 ;  /* 0x00000072500e722b */ /* 0x000fe4000000000e */
[----:B-1----:R-:W-:Y:S02]  /*9810*/  DMUL R8, R8, R116 ;  /* 0x0000007408087228 */ /* 0x002fe40000000000 */
[-C--:B------:R-:W-:Y:S02]  /*9820*/  DFMA R12, R78, R114.reuse, R12 ;  /* 0x000000724e0c722b */ /* 0x080fe4000000000c */
[----:B------:R-:W-:-:S04]  /*9830*/  DFMA R10, R76, R114, R10 ;  /* 0x000000724c0a722b */ /* 0x000fc8000000000a */
[----:B------:R-:W-:Y:S01]  /*9840*/  DFMA R8, R74, R114, R8 ;  /* 0x000000724a08722b */ /* 0x000fe20000000008 */
[----:B------:R-:W-:Y:S10]  /*9850*/  @!P2 BRA `(.L_x_101) ;  /* 0x000000180068a947 */ /* 0x000ff40003800000 */
[----:B------:R-:W-:Y:S01]  /*9860*/  IADD3 R26, P0, -R68, R6, RZ ;  /* 0x00000006441a7210 */ /* 0x000fe20007f1e1ff */
[----:B------:R-:W-:Y:S01]  /*9870*/  ULDC UR4, c[0x0][0x2b4] ;  /* 0x0000ad0000047ab9 */ /* 0x000fe20000000800 */
[----:B------:R-:W-:Y:S01]  /*9880*/  BSSY B0, `(.L_x_102) ;  /* 0x0000030000007945 */ /* 0x000fe20003800000 */
[----:B------:R-:W-:Y:S02]  /*9890*/  IMAD.U32 R31, RZ, RZ, UR4 ;  /* 0x00000004ff1f7e24 */ /* 0x000fe4000f8e00ff */
[----:B------:R-:W-:-:S05]  /*98a0*/  IMAD.X R27, R7, 0x1, ~R69, P0 ;  /* 0x00000001071b7824 */ /* 0x000fca00000e0e45 */
        /* <DEDUP_REMOVED lines=12> */
[----:B------:R-:W-:Y:S01]  /*9970*/  IMAD.MOV.U32 R23, RZ, RZ, R99 ;  /* 0x000000ffff177224 */ /* 0x000fe200078e0063 */
[----:B------:R-:W-:Y:S02]  /*9980*/  MOV R29, UR4 ;  /* 0x00000004001d7c02 */ /* 0x000fe40008000f00 */
[----:B------:R-:W-:Y:S02]  /*9990*/  IADD3.X R98, RZ, ~R98, RZ, P0, !PT ;  /* 0x80000062ff627210 */ /* 0x000fe400007fe4ff */
[----:B------:R-:W-:Y:S01]  /*99a0*/  MOV R31, UR5 ;  /* 0x00000005001f7c02 */ /* 0x000fe20008000f00 */
[----:B------:R-:W-:-:S04]  /*99b0*/  IMAD.WIDE.U32 R32, R22, R29, R26 ;  /* 0x0000001d16207225 */ /* 0x000fc800078e001a */
[----:B------:R-:W-:Y:S01]  /*99c0*/  IMAD R5, R98, R29, RZ ;  /* 0x0000001d62057224 */ /* 0x000fe200078e02ff */
[----:B------:R-:W-:-:S03]  /*99d0*/  MOV R28, R32 ;  /* 0x00000020001c7202 */ /* 0x000fc60000000f00 */
[----:B------:R-:W-:-:S04]  /*99e0*/  IMAD R5, R22, R31, R5 ;  /* 0x0000001f16057224 */ /* 0x000fc800078e0205 */
[----:B------:R-:W-:Y:S01]  /*99f0*/  IMAD.IADD R22, R5, 0x1, R33 ;  /* 0x0000000105167824 */ /* 0x000fe200078e0221 */
[----:B------:R-:W-:Y:S05]  /*9a00*/  BRA `(.L_x_104) ;  /* 0x00000000005c7947 */ /* 0x000fea0003800000 */
.L_x_103:
[----:B------:R-:W-:Y:S01]  /*9a10*/  ULDC UR4, c[0x0][0x2b0] ;  /* 0x0000ac0000047ab9 */ /* 0x000fe20000000800 */
[----:B------:R-:W-:Y:S01]  /*9a20*/  IMAD.MOV.U32 R32, RZ, RZ, RZ ;  /* 0x000000ffff207224 */ /* 0x000fe200078e00ff */
[----:B------:R-:W-:-:S04]  /*9a30*/  MOV R29, UR4 ;  /* 0x00000004001d7c02 */ /* 0x000fc80008000f00 */
[----:B------:R-:W1:Y:S01]  /*9a40*/  I2F.U32.RP R30, R29 ;  /* 0x0000001d001e7306 */ /* 0x000e620000209000 */
[----:B------:R-:W-:-:S07]  /*9a50*/  ISETP.NE.U32.AND P0, PT, R29, RZ, PT ;  /* 0x000000ff1d00720c */ /* 0x000fce0003f05070 */
[----:B-1----:R-:W1:Y:S02]  /*9a60*/  MUFU.RCP R28, R30 ;  /* 0x0000001e001c7308 */ /* 0x002e640000001000 */
[----:B-1----:R-:W-:-:S06]  /*9a70*/  VIADD R28, R28, 0xffffffe ;  /* 0x0ffffffe1c1c7836 */ /* 0x002fcc0000000000 */
        /* <DEDUP_REMOVED lines=10> */
[----:B------:R-:W-:Y:S02]  /*9b20*/  ISETP.GE.U32.AND P1, PT, R22, R29, PT ;  /* 0x0000001d1600720c */ /* 0x000fe40003f26070 */
[----:B------:R-:W-:-:S11]  /*9b30*/  MOV R22, RZ ;  /* 0x000000ff00167202 */ /* 0x000fd60000000f00 */
[----:B------:R-:W-:Y:S01]  /*9b40*/  @P1 VIADD R23, R23, 0x1 ;  /* 0x0000000117171836 */ /* 0x000fe20000000000 */
[----:B------:R-:W-:-:S04]  /*9b50*/  @!P0 LOP3.LUT R23, RZ, R29, RZ, 0x33, !PT ;  /* 0x0000001dff178212 */ /* 0x000fc800078e33ff */
[----:B------:R-:W-:-:S05]  /*9b60*/  IADD3 R28, -R23, RZ, RZ ;  /* 0x000000ff171c7210 */ /* 0x000fca0007ffe1ff */
[----:B------:R-:W-:Y:S02]  /*9b70*/  IMAD R28, R29, R28, R26 ;  /* 0x0000001c1d1c7224 */ /* 0x000fe400078e021a */
.L_x_104:
[----:B------:R-:W-:Y:S05]  /*9b80*/  BSYNC B0 ;  /* 0x0000000000007941 */ /* 0x000fea0003800000 */
.L_x_102:
[----:B------:R-:W-:Y:S01]  /*9b90*/  ULDC.64 UR4, c[0x0][0x210] ;  /* 0x0000840000047ab9 */ /* 0x000fe20000000a00 */
[----:B------:R-:W-:Y:S01]  /*9ba0*/  VIADD R5, R96, 0x8 ;  /* 0x0000000860057836 */ /* 0x000fe20000000000 */
[--C-:B------:R-:W-:Y:S01]  /*9bb0*/  SHF.R.U64 R28, R28, 0x3, R22.reuse ;  /* 0x000000031c1c7819 */ /* 0x100fe20000001216 */
[----:B------:R-:W-:Y:S01]  /*9bc0*/  BSSY B0, `(.L_x_105) ;  /* 0x0000026000007945 */ /* 0x000fe20003800000 */
[----:B------:R-:W-:Y:S02]  /*9bd0*/  ISETP.GE.AND P1, PT, R94, UR5, PT ;  /* 0x000000055e007c0c */ /* 0x000fe4000bf26270 */
[----:B------:R-:W-:Y:S02]  /*9be0*/  SHF.R.U32.HI R33, RZ, 0x3, R22 ;  /* 0x00000003ff217819 */ /* 0x000fe40000011616 */
[----:B------:R-:W-:Y:S02]  /*9bf0*/  ISETP.LE.U32.AND P3, PT, R23, R28, PT ;  /* 0x0000001c1700720c */ /* 0x000fe40003f63070 */
[----:B------:R-:W-:-:S02]  /*9c00*/  ISETP.LT.AND P0, PT, R5, UR4, !P1 ;  /* 0x0000000405007c0c */ /* 0x000fc4000cf01270 */
        /* <DEDUP_REMOVED lines=9> */
[----:B------:R-:W-:Y:S01]  /*9ca0*/  MOV R100, 0x9ce0 ;  /* 0x00009ce000647802 */ /* 0x000fe20000000f00 */
[----:B------:R-:W-:Y:S01]  /*9cb0*/  IMAD.U32 R102, RZ, RZ, UR4 ;  /* 0x00000004ff667e24 */ /* 0x000fe2000f8e00ff */
[----:B------:R-:W-:Y:S02]  /*9cc0*/  MOV R99, UR5 ;  /* 0x0000000500637c02 */ /* 0x000fe40008000f00 */
[----:B-1---5:R-:W-:Y:S05]  /*9cd0*/  CALL.REL.NOINC `($__internal_1_$__cuda_sm20_rem_u64) ;  /* 0x0000010400bc7944 */ /* 0x022fea0003c00000 */
[----:B------:R-:W-:Y:S05]  /*9ce0*/  BRA `(.L_x_107) ;  /* 0x00000000004c7947 */ /* 0x000fea0003800000 */
.L_x_106:
        /* <DEDUP_REMOVED lines=19> */
.L_x_107:
[----:B------:R-:W-:Y:S05]  /*9e20*/  BSYNC B0 ;  /* 0x0000000000007941 */ /* 0x000fea0003800000 */
.L_x_105:
[----:B------:R-:W-:Y:S01]  /*9e30*/  VIADD R24, R94, 0x20 ;  /* 0x000000205e187836 */ /* 0x000fe20000000000 */
[----:B------:R-:W-:Y:S01]  /*9e40*/  ULDC.64 UR4, c[0x0][0x210] ;  /* 0x0000840000047ab9 */ /* 0x000fe20000000a00 */
[--C-:B------:R-:W-:Y:S01]  /*9e50*/  SHF.R.U64 R26, R104, 0x3, R105.reuse ;  /* 0x00000003681a7819 */ /* 0x100fe20000001269 */
[----:B------:R-:W-:Y:S01]  /*9e60*/  BSSY B0, `(.L_x_108) ;  /* 0x000003b000007945 */ /* 0x000fe20003800000 */
[----:B------:R-:W-:Y:S02]  /*9e70*/  SHF.R.U32.HI R25, RZ, 0x3, R105 ;  /* 0x00000003ff197819 */ /* 0x000fe40000011669 */
[----:B------:R-:W-:Y:S02]  /*9e80*/  ISETP.GE.AND P0, PT, R24, UR5, PT ;  /* 0x0000000518007c0c */ /* 0x000fe4000bf06270 */
[----:B------:R-:W-:Y:S02]  /*9e90*/  ISETP.LE.U32.AND P3, PT, R23, R26, PT ;  /* 0x0000001a1700720c */ /* 0x000fe40003f63070 */
[----:B------:R-:W-:Y:S01]  /*9ea0*/  ISETP.LT.AND P4, PT, R5, UR4, !P0 ;  /* 0x0000000405007c0c */ /* 0x000fe2000c781270 */
[----:B------:R-:W-:-:S03]  /*9eb0*/  ULDC.64 UR4, c[0x0][0x2b8] ;  /* 0x0000ae0000047ab9 */ /* 0x000fc60000000a00 */
[----:B------:R-:W-:Y:S02]  /*9ec0*/  ISETP.LE.U32.AND.EX P4, PT, R22, R25, P4, P3 ;  /* 0x000000191600720c */ /* 0x000fe40002783130 */
[----:B------:R-:W-:Y:S01]  /*9ed0*/  IADD3 R22, P3, R6, UR4, RZ ;  /* 0x0000000406167c10 */ /* 0x000fe2000ff7e0ff */
[----:B------:R-:W-:Y:S02]  /*9ee0*/  ULDC UR4, c[0x0][0x2b4] ;  /* 0x0000ad0000047ab9 */ /* 0x000fe40000000800 */
[----:B------:R-:W-:Y:S01]  /*9ef0*/  IMAD.U32 R29, RZ, RZ, UR4 ;  /* 0x00000004ff1d7e24 */ /* 0x000fe2000f8e00ff */
[----:B------:R-:W-:Y:S02]  /*9f00*/  IADD3.X R23, R7, UR5, RZ, P3, !PT ;  /* 0x0000000507177c10 */ /* 0x000fe40009ffe4ff */
[----:B------:R-:W-:-:S05]  /*9f10*/  IADD3 R24, P3, -R68, R22, RZ ;  /* 0x0000001644187210 */ /* 0x000fca0007f7e1ff */
[----:B------:R-:W-:Y:S01]  /*9f20*/  IMAD.X R25, R23, 0x1, ~R69, P3 ;  /* 0x0000000117197824 */ /* 0x000fe200018e0e45 */
[----:B------:R1:W-:Y:S04]  /*9f30*/  @P4 STG.E.64 desc[UR14][R6.64+0x100], R20 ;  /* 0x0001001406004986 */ /* 0x0003e8000c101b0e */
        /* <DEDUP_REMOVED lines=22> */
.L_x_109:
[----:B------:R-:W-:Y:S01]  /*a0a0*/  ULDC UR4, c[0x0][0x2b0] ;  /* 0x0000ac0000047ab9 */ /* 0x000fe20000000800 */
[----:B------:R-:W-:Y:S01]  /*a0b0*/  IMAD.MOV.U32 R30, RZ, RZ, RZ ;  /* 0x000000ffff1e7224 */ /* 0x000fe200078e00ff */
[----:B------:R-:W-:-:S04]  /*a0c0*/  MOV R27, UR4 ;  /* 0x00000004001b7c02 */ /* 0x000fc80008000f00 */
[----:B------:R-:W2:Y:S01]  /*a0d0*/  I2F.U32.RP R28, R27 ;  /* 0x0000001b001c7306 */ /* 0x000ea20000209000 */
[----:B------:R-:W-:-:S07]  /*a0e0*/  ISETP.NE.U32.AND P3, PT, R27, RZ, PT ;  /* 0x000000ff1b00720c */ /* 0x000fce0003f65070 */
[----:B--2---:R-:W2:Y:S02]  /*a0f0*/  MUFU.RCP R26, R28 ;  /* 0x0000001c001a7308 */ /* 0x004ea40000001000 */
[----:B--2---:R-:W-:-:S06]  /*a100*/  VIADD R26, R26, 0xffffffe ;  /* 0x0ffffffe1a1a7836 */ /* 0x004fcc0000000000 */
        /* <DEDUP_REMOVED lines=16> */
.L_x_110:
[----:B------:R-:W-:Y:S05]  /*a210*/  BSYNC B0 ;  /* 0x0000000000007941 */ /* 0x000fea0003800000 */
.L_x_108:
[----:B------:R-:W-:Y:S01]  /*a220*/  VIADD R5, R96, 0x9 ;  /* 0x0000000960057836 */ /* 0x000fe20000000000 */
[--C-:B------:R-:W-:Y:S01]  /*a230*/  SHF.R.U64 R26, R26, 0x3, R20.reuse ;  /* 0x000000031a1a7819 */ /* 0x100fe20000001214 */
[----:B------:R-:W-:Y:S01]  /*a240*/  ULDC UR4, c[0x0][0x210] ;  /* 0x0000840000047ab9 */ /* 0x000fe20000000800 */
[----:B------:R-:W-:Y:S01]  /*a250*/  SHF.R.U32.HI R31, RZ, 0x3, R20 ;  /* 0x00000003ff1f7819 */ /* 0x000fe20000011614 */
[----:B------:R-:W-:Y:S01]  /*a260*/  BSSY B0, `(.L_x_111) ;  /* 0x0000024000007945 */ /* 0x000fe20003800000 */
[----:B------:R-:W-:Y:S02]  /*a270*/  ISETP.LE.U32.AND P4, PT, R21, R26, PT ;  /* 0x0000001a1500720c */ /* 0x000fe40003f83070 */
[----:B------:R-:W-:Y:S02]  /*a280*/  SHF.R.S32.HI R20, RZ, 0x1f, R21 ;  /* 0x0000001fff147819 */ /* 0x000fe40000011415 */
[----:B------:R-:W-:-:S04]  /*a290*/  ISETP.LT.AND P3, PT, R5, UR4, !P1 ;  /* 0x0000000405007c0c */ /* 0x000fc8000cf61270 */
        /* <DEDUP_REMOVED lines=13> */
.L_x_112:
        /* <DEDUP_REMOVED lines=19> */
.L_x_113:
[----:B------:R-:W-:Y:S05]  /*a4a0*/  BSYNC B0 ;  /* 0x0000000000007941 */ /* 0x000fea0003800000 */
.L_x_111:
[--C-:B------:R-:W-:Y:S01]  /*a4b0*/  SHF.R.U64 R18, R104, 0x3, R105.reuse ;  /* 0x0000000368127819 */ /* 0x100fe20000001269 */
[----:B------:R-:W-:Y:S01]  /*a4c0*/  ULDC UR4, c[0x0][0x210] ;  /* 0x0000840000047ab9 */ /* 0x000fe20000000800 */
[----:B------:R-:W-:Y:S01]  /*a4d0*/  SHF.R.U32.HI R19, RZ, 0x3, R105 ;  /* 0x00000003ff137819 */ /* 0x000fe20000011669 */
[----:B------:R-:W-:Y:S01]  /*a4e0*/  BSSY B0, `(.L_x_114) ;  /* 0x0000039000007945 */ /* 0x000fe20003800000 */
        /* <DEDUP_REMOVED lines=33> */
.L_x_115:
[----:B------:R-:W-:Y:S01]  /*a700*/  ULDC UR4, c[0x0][0x2b0] ;  /* 0x0000ac0000047ab9 */ /* 0x000fe20000000800 */
[----:B------:R-:W-:Y:S01]  /*a710*/  IMAD.MOV.U32 R26, RZ, RZ, RZ ;  /* 0x000000ffff1a7224 */ /* 0x000fe200078e00ff */
[----:B-1----:R-:W-:-:S04]  /*a720*/  MOV R23, UR4 ;  /* 0x0000000400177c02 */ /* 0x002fc80008000f00 */
        /* <DEDUP_REMOVED lines=20> */
.L_x_116:
[----:B------:R-:W-:Y:S05]  /*a870*/  BSYNC B0 ;  /* 0x0000000000007941 */ /* 0x000fea0003800000 */
.L_x_114:
        /* <DEDUP_REMOVED lines=21> */
.L_x_118:
        /* <DEDUP_REMOVED lines=19> */
.L_x_119:
[----:B------:R-:W-:Y:S05]  /*ab00*/  BSYNC B0 ;  /* 0x0000000000007941 */ /* 0x000fea0003800000 */
.L_x_117:
        /* <DEDUP_REMOVED lines=37> */
.L_x_121:
        /* <DEDUP_REMOVED lines=23> */
.L_x_122:
[----:B------:R-:W-:Y:S05]  /*aed0*/  BSYNC B0 ;  /* 0x0000000000007941 */ /* 0x000fea0003800000 */
.L_x_120:
        /* <DEDUP_REMOVED lines=21> */
.L_x_124:
        /* <DEDUP_REMOVED lines=19> */
.L_x_125:
[----:B------:R-:W-:Y:S05]  /*b160*/  BSYNC B0 ;  /* 0x0000000000007941 */ /* 0x000fea0003800000 */
.L_x_123:
[--C-:B------:R-:W-:Y:S01]  /*b170*/  SHF.R.U64 R10, R104, 0x3, R105.reuse ;  /* 0x00000003680a7819 */ /* 0x100fe20000001269 */
[----:B------:R-:W-:Y:S01]  /*b180*/  ULDC UR6, c[0x0][0x210] ;  /* 0x0000840000067ab9 */ /* 0x000fe20000000800 */
[----:B------:R-:W-:Y:S02]  /*b190*/  SHF.R.U32.HI R11, RZ, 0x3, R105 ;  /* 0x00000003ff0b7819 */ /* 0x000fe40000011669 */
[----:B------:R-:W-:Y:S02]  /*b1a0*/  ISETP.LE.U32.AND P1, PT, R13, R10, PT ;  /* 0x0000000a0d00720c */ /* 0x000fe40003f23070 */
[----:B------:R-:W-:-:S04]  /*b1b0*/  ISETP.LT.AND P0, PT, R5, UR6, !P0 ;  /* 0x0000000605007c0c */ /* 0x000fc8000c701270 */
[----:B------:R-:W-:-:S13]  /*b1c0*/  ISETP.LE.U32.AND.EX P0, PT, R12, R11, P0, P1 ;  /* 0x0000000b0c00720c */ /* 0x000fda0000703110 */
[----:B------:R-:W-:Y:S05]  /*b1d0*/  @!P0 BRA `(.L_x_126) ;  /* 0x0000000000908947 */ /* 0x000fea0003800000 */
[----:B------:R1:W-:Y:S01]  /*b1e0*/  STG.E.64 desc[UR14][R14.64+0x100], R8 ;  /* 0x000100080e007986 */ /* 0x0003e2000c101b0e */
[----:B------:R-:W-:Y:S05]  /*b1f0*/  BRA `(.L_x_126) ;  /* 0x0000000000887947 */ /* 0x000fea0003800000 */
.L_x_101:
[----:B------:R-:W-:Y:S01]  /*b200*/  VIADD R5, R96, 0x8 ;  /* 0x0000000860057836 */ /* 0x000fe20000000000 */
[----:B------:R-:W-:Y:S01]  /*b210*/  ISETP.GE.AND P0, PT, R94, UR7, PT ;  /* 0x000000075e007c0c */ /* 0x000fe2000bf06270 */
[----:B------:R-:W-:Y:S02]  /*b220*/  ULDC.64 UR4, c[0x0][0x2b8] ;  /* 0x0000ae0000047ab9 */ /* 0x000fe40000000a00 */
[----:B------:R-:W-:Y:S01]  /*b230*/  UIADD3 UR9, UP0, UR4, 0x100, URZ ;  /* 0x0000010004097890 */ /* 0x000fe2000ff1e03f */
[C---:B------:R-:W-:Y:S02]  /*b240*/  ISETP.LT.AND P4, PT, R5.reuse, UR6, !P0 ;  /* 0x0000000605007c0c */ /* 0x040fe4000c781270 */
[----:B------:R-:W-:Y:S01]  /*b250*/  ISETP.LT.AND P3, PT, R5, UR6, !P1 ;  /* 0x0000000605007c0c */ /* 0x000fe2000cf61270 */
[----:B------:R-:W-:Y:S01]  /*b260*/  VIADD R5, R96, 0x9 ;  /* 0x0000000960057836 */ /* 0x000fe20000000000 */
[----:B------:R-:W-:-:S04]  /*b270*/  UIADD3.X UR7, URZ, UR5, URZ, UP0, !UPT ;  /* 0x000000053f077290 */ /* 0x000fc800087fe43f */
[----:B------:R-:W-:-:S05]  /*b280*/  ISETP.LT.AND P5, PT, R5, UR6, !P0 ;  /* 0x0000000605007c0c */ /* 0x000fca000c7a1270 */
[----:B------:R1:W-:Y:S01]  /*b290*/  @P4 STG.E.64 desc[UR14][R6.64], R24 ;  /* 0x0000001806004986 */ /* 0x0003e2000c101b0e */
[----:B------:R-:W-:Y:S01]  /*b2a0*/  ISETP.LT.AND P4, PT, R5, UR6, !P1 ;  /* 0x0000000605007c0c */ /* 0x000fe2000cf81270 */
[----:B------:R-:W-:Y:S02]  /*b2b0*/  VIADD R5, R96, 0xa ;  /* 0x0000000a60057836 */ /* 0x000fe40000000000 */
[----:B------:R2:W-:Y:S01]  /*b2c0*/  @P3 STG.E.64 desc[UR14][R6.64+0x100], R20 ;  /* 0x0001001406003986 */ /* 0x0005e2000c101b0e */
[C---:B------:R-:W-:Y:S02]  /*b2d0*/  IADD3 R22, P3, R6.reuse, UR4, RZ ;  /* 0x0000000406167c10 */ /* 0x040fe4000ff7e0ff */
[----:B------:R-:W-:Y:S02]  /*b2e0*/  ISETP.LT.AND P1, PT, R5, UR6, !P1 ;  /* 0x0000000605007c0c */ /* 0x000fe4000cf21270 */
        /* <DEDUP_REMOVED lines=10> */
[----:B------:R-:W-:Y:S02]  /*b390*/  IADD3.X R21, R23, UR5, RZ, P5, !PT ;  /* 0x0000000517157c10 */ /* 0x000fe4000affe4ff */
[C---:B------:R-:W-:Y:S02]  /*b3a0*/  IADD3 R30, P5, R20.reuse, UR4, RZ ;  /* 0x00000004141e7c10 */ /* 0x040fe4000ffbe0ff */
[----:B------:R-:W-:Y:S01]  /*b3b0*/  IADD3 R28, P4, R20, UR9, RZ ;  /* 0x00000009141c7c10 */ /* 0x000fe2000ff9e0ff */
[----:B------:R3:W-:Y:S01]  /*b3c0*/  @P3 STG.E.64 desc[UR14][R20.64], R14 ;  /* 0x0000000e14003986 */ /* 0x0007e2000c101b0e */
[C---:B------:R-:W-:Y:S02]  /*b3d0*/  IADD3.X R31, R21.reuse, UR5, RZ, P5, !PT ;  /* 0x00000005151f7c10 */ /* 0x040fe4000affe4ff */
[----:B------:R-:W-:Y:S01]  /*b3e0*/  IADD3.X R29, R21, UR7, RZ, P4, !PT ;  /* 0x00000007151d7c10 */ /* 0x000fe2000a7fe4ff */
[----:B------:R3:W-:Y:S04]  /*b3f0*/  @P1 STG.E.64 desc[UR14][R24.64], R12 ;  /* 0x0000000c18001986 */ /* 0x0007e8000c101b0e */
[----:B------:R3:W-:Y:S04]  /*b400*/  @P0 STG.E.64 desc[UR14][R30.64], R10 ;  /* 0x0000000a1e000986 */ /* 0x0007e8000c101b0e */
[----:B------:R3:W-:Y:S02]  /*b410*/  @P6 STG.E.64 desc[UR14][R28.64], R8 ;  /* 0x000000081c006986 */ /* 0x0007e4000c101b0e */
.L_x_126:
[----:B------:R-:W-:Y:S05]  /*b420*/  BSYNC B1 ;  /* 0x0000000000017941 */ /* 0x000fea0003800000 */
.L_x_100:
[----:B------:R-:W-:Y:S01]  /*b430*/  ULDC.64 UR4, c[0x0][0x2d0] ;  /* 0x0000b40000047ab9 */ /* 0x000fe20000000a00 */
[----:B-1-3--:R-:W-:Y:S01]  /*b440*/  LEA R8, P1, R72, R91, 0x1 ;  /* 0x0000005b48087211 */ /* 0x00afe200078208ff */
[----:B------:R-:W-:Y:S01]  /*b450*/  BSSY B1, `(.L_x_127) ;  /* 0x00001a3000017945 */ /* 0x000fe20003800000 */
[----:B------:R-:W-:Y:S02]  /*b460*/  IADD3 R6, P0, R6, UR4, RZ ;  /* 0x0000000406067c10 */ /* 0x000fe4000ff1e0ff */
[----:B------:R-:W-:Y:S02]  /*b470*/  LEA.HI.X R9, R72, R92, R73, 0x1, P1 ;  /* 0x0000005c48097211 */ /* 0x000fe400008f0c49 */
        /* <DEDUP_REMOVED lines=15> */
[----:B------:R-:W-:Y:S01]  /*b570*/  IADD3.X R11, RZ, ~R98, RZ, P0, !PT ;  /* 0x80000062ff0b7210 */ /* 0x000fe200007fe4ff */
[----:B------:R-:W-:-:S04]  /*b580*/  IMAD.WIDE.U32 R14, R90, R5, R12 ;  /* 0x000000055a0e7225 */ /* 0x000fc800078e000c */
[----:B------:R-:W-:-:S04]  /*b590*/  IMAD R10, R11, R90, RZ ;  /* 0x0000005a0b0a7224 */ /* 0x000fc800078e02ff */
[----:B------:R-:W-:Y:S01]  /*b5a0*/  IMAD R5, R0, R5, R10 ;  /* 0x0000000500057224 */ /* 0x000fe200078e020a */
[----:B------:R-:W-:-:S04]  /*b5b0*/  MOV R10, R99 ;  /* 0x00000063000a7202 */ /* 0x000fc80000000f00 */
[----:B------:R-:W-:Y:S01]  /*b5c0*/  IADD3 R5, R5, R15, RZ ;  /* 0x0000000f05057210 */ /* 0x000fe20007ffe0ff */
[----:B------:R-:W-:Y:S05]  /*b5d0*/  BRA `(.L_x_131) ;  /* 0x0000000000547947 */ /* 0x000fea0003800000 */
.L_x_130:
[----:B------:R-:W1:Y:S01]  /*b5e0*/  I2F.U32.RP R14, R90 ;  /* 0x0000005a000e7306 */ /* 0x000e620000209000 */
[----:B------:R-:W-:Y:S01]  /*b5f0*/  IMAD.MOV.U32 R10, RZ, RZ, RZ ;  /* 0x000000ffff0a7224 */ /* 0x000fe200078e00ff */
[----:B------:R-:W-:-:S06]  /*b600*/  ISETP.NE.U32.AND P0, PT, R90, RZ, PT ;  /* 0x000000ff5a00720c */ /* 0x000fcc0003f05070 */
[----:B-1----:R-:W1:Y:S02]  /*b610*/  MUFU.RCP R11, R14 ;  /* 0x0000000e000b7308 */ /* 0x002e640000001000 */
[----:B-1----:R-:W-:-:S06]  /*b620*/  IADD3 R11, R11, 0xffffffe, RZ ;  /* 0x0ffffffe0b0b7810 */ /* 0x002fcc0007ffe0ff */
[----:B------:R-:W1:Y:S02]  /*b630*/  F2I.FTZ.U32.TRUNC.NTZ R11, R11 ;  /* 0x0000000b000b7305 */ /* 0x000e64000021f000 */
[----:B-1----:R-:W-:-:S05]  /*b640*/  IADD3 R5, RZ, -R11, RZ ;  /* 0x8000000bff057210 */ /* 0x002fca0007ffe0ff */
        /* <DEDUP_REMOVED lines=14> */
.L_x_131:
[----:B------:R-:W-:Y:S05]  /*b730*/  BSYNC B0 ;  /* 0x0000000000007941 */ /* 0x000fea0003800000 */
.L_x_129:
[----:B------:R-:W-:Y:S01]  /*b740*/  ULDC.64 UR4, c[0x0][0x210] ;  /* 0x0000840000047ab9 */ /* 0x000fe20000000a00 */
[--C-:B------:R-:W-:Y:S02]  /*b750*/  SHF.R.U64 R11, R14, 0x3, R5.reuse ;  /* 0x000000030e0b7819 */ /* 0x100fe40000001205 */
[----:B------:R-:W-:Y:S02]  /*b760*/  ISETP.GE.AND P1, PT, R94, UR5, PT ;  /* 0x000000055e007c0c */ /* 0x000fe4000bf26270 */
[----:B------:R-:W-:Y:S02]  /*b770*/  SHF.R.U32.HI R14, RZ, 0x3, R5 ;  /* 0x00000003ff0e7819 */ /* 0x000fe40000011605 */
[----:B------:R-:W-:Y:S02]  /*b780*/  ISETP.LE.U32.AND P0, PT, R10, R11, PT ;  /* 0x0000000b0a00720c */ /* 0x000fe40003f03070 */
[----:B------:R-:W-:Y:S02]  /*b790*/  ISETP.LT.AND P3, PT, R4, UR4, !P1 ;  /* 0x0000000404007c0c */ /* 0x000fe4000cf61270 */
[----:B------:R-:W-:-:S04]  /*b7a0*/  SHF.R.S32.HI R5, RZ, 0x1f, R10 ;  /* 0x0000001fff057819 */ /* 0x000fc8000001140a */
[----:B------:R-:W-:-:S13]  /*b7b0*/  ISETP.LE.U32.AND.EX P0, PT, R5, R14, P3, P0 ;  /* 0x0000000e0500720c */ /* 0x000fda0001f03100 */
        /* <DEDUP_REMOVED lines=12> */
.L_x_133:
        /* <DEDUP_REMOVED lines=19> */
.L_x_134:
[----:B------:R-:W-:Y:S05]  /*b9b0*/  BSYNC B0 ;  /* 0x0000000000007941 */ /* 0x000fea0003800000 */
.L_x_132:
[----:B------:R-:W-:Y:S01]  /*b9c0*/  VIADD R11, R94, 0x20 ;  /* 0x000000205e0b7836 */ /* 0x000fe20000000000 */
[----:B------:R-:W-:Y:S01]  /*b9d0*/  ULDC.64 UR4, c[0x0][0x210] ;  /* 0x0000840000047ab9 */ /* 0x000fe20000000a00 */
[--C-:B------:R-:W-:Y:S02]  /*b9e0*/  SHF.R.U64 R13, R104, 0x3, R105.reuse ;  /* 0x00000003680d7819 */ /* 0x100fe40000001269 */
[----:B------:R-:W-:Y:S02]  /*b9f0*/  SHF.R.U32.HI R12, RZ, 0x3, R105 ;  /* 0x00000003ff0c7819 */ /* 0x000fe40000011669 */
[----:B------:R-:W-:Y:S02]  /*ba00*/  ISETP.GE.AND P0, PT, R11, UR5, PT ;  /* 0x000000050b007c0c */ /* 0x000fe4000bf06270 */
[----:B------:R-:W-:Y:S02]  /*ba10*/  ISETP.LE.U32.AND P3, PT, R10, R13, PT ;  /* 0x0000000d0a00720c */ /* 0x000fe40003f63070 */
[----:B------:R-:W-:-:S04]  /*ba20*/  ISETP.LT.AND P4, PT, R4, UR4, !P0 ;  /* 0x0000000404007c0c */ /* 0x000fc8000c781270 */
[----:B------:R-:W-:-:S13]  /*ba30*/  ISETP.LE.U32.AND.EX P3, PT, R5, R12, P4, P3 ;  /* 0x0000000c0500720c */ /* 0x000fda0002763130 */
[----:B------:R-:W-:Y:S02]  /*ba40*/  @P3 IMAD.MOV.U32 R10, RZ, RZ, R8 ;  /* 0x000000ffff0a3224 */ /* 0x000fe400078e0008 */
[----:B------:R-:W-:-:S05]  /*ba50*/  @P3 IMAD.MOV.U32 R11, RZ, RZ, R9 ;  /* 0x000000ffff0b3224 */ /* 0x000fca00078e0009 */
[----:B------:R1:W4:Y:S01]  /*ba60*/  @P3 LDG.E.LTC128B.64 R86, desc[UR14][R10.64+0x100] ;  /* 0x0001000e0a563981 */ /* 0x000322000c1e1b20 */
[----:B------:R-:W-:Y:S01]  /*ba70*/  IADD3 R8, P3, R70, R8, RZ ;  /* 0x0000000846087210 */ /* 0x000fe20007f7e0ff */
[----:B------:R-:W-:Y:S04]  /*ba80*/  BSSY B0, `(.L_x_135) ;  /* 0x000002b000007945 */ /* 0x000fe80003800000 */
[----:B------:R-:W-:Y:S01]  /*ba90*/  IMAD.X R9, R71, 0x1, R9, P3 ;  /* 0x0000000147097824 */ /* 0x000fe200018e0609 */
[----:B------:R-:W-:-:S05]  /*baa0*/  IADD3 R12, P3, -R2, R8, RZ ;  /* 0x00000008020c7210 */ /* 0x000fca0007f7e1ff */
        /* <DEDUP_REMOVED lines=11> */
[----:B------:R-:W-:Y:S01]  /*bb60*/  IADD3.X R11, RZ, ~R98, RZ, P3, !PT ;  /* 0x80000062ff0b7210 */ /* 0x000fe20001ffe4ff */
[----:B------:R-:W-:-:S04]  /*bb70*/  IMAD.WIDE.U32 R14, R90, R5, R12 ;  /* 0x000000055a0e7225 */ /* 0x000fc800078e000c */
[----:B------:R-:W-:Y:S01]  /*bb80*/  IMAD R10, R11, R90, RZ ;  /* 0x0000005a0b0a7224 */ /* 0x000fe200078e02ff */
[----:B------:R-:W-:-:S03]  /*bb90*/  MOV R11, R99 ;  /* 0x00000063000b7202 */ /* 0x000fc60000000f00 */
[----:B------:R-:W-:Y:S01]  /*bba0*/  IMAD R5, R0, R5, R10 ;  /* 0x0000000500057224 */ /* 0x000fe200078e020a */
[----:B------:R-:W-:-:S04]  /*bbb0*/  MOV R10, R14 ;  /* 0x0000000e000a7202 */ /* 0x000fc80000000f00 */
[----:B------:R-:W-:Y:S01]  /*bbc0*/  IADD3 R5, R5, R15, RZ ;  /* 0x0000000f05057210 */ /* 0x000fe20007ffe0ff */
[----:B------:R-:W-:Y:S05]  /*bbd0*/  BRA `(.L_x_137) ;  /* 0x0000000000547947 */ /* 0x000fea0003800000 */
.L_x_136:
        /* <DEDUP_REMOVED lines=21> */
.L_x_137:
[----:B------:R-:W-:Y:S05]  /*bd30*/  BSYNC B0 ;  /* 0x0000000000007941 */ /* 0x000fea0003800000 */
.L_x_135:
[--C-:B------:R-:W-:Y:S01]  /*bd40*/  SHF.R.U64 R14, R10, 0x3, R5.reuse ;  /* 0x000000030a0e7819 */ /* 0x100fe20000001205 */
[----:B------:R-:W-:Y:S01]  /*bd50*/  VIADD R10, R96, 0x11 ;  /* 0x00000011600a7836 */ /* 0x000fe20000000000 */
[----:B------:R-:W-:Y:S02]  /*bd60*/  ULDC UR4, c[0x0][0x210] ;  /* 0x0000840000047ab9 */ /* 0x000fe40000000800 */
[----:B------:R-:W-:Y:S02]  /*bd70*/  ISETP.LE.U32.AND P3, PT, R11, R14, PT ;  /* 0x0000000e0b00720c */ /* 0x000fe40003f63070 */
[----:B------:R-:W-:Y:S02]  /*bd80*/  SHF.R.U32.HI R14, RZ, 0x3, R5 ;  /* 0x00000003ff0e7819 */ /* 0x000fe40000011605 */
[----:B------:R-:W-:Y:S02]  /*bd90*/  SHF.R.S32.HI R5, RZ, 0x1f, R11 ;  /* 0x0000001fff057819 */ /* 0x000fe4000001140b */
[----:B------:R-:W-:-:S04]  /*bda0*/  ISETP.LT.AND P4, PT, R10, UR4, !P1 ;  /* 0x000000040a007c0c */ /* 0x000fc8000cf81270 */
        /* <DEDUP_REMOVED lines=13> */
.L_x_139:
        /* <DEDUP_REMOVED lines=19> */
.L_x_140:
[----:B------:R-:W-:Y:S05]  /*bfb0*/  BSYNC B0 ;  /* 0x0000000000007941 */ /* 0x000fea0003800000 */
.L_x_138:
        /* <DEDUP_REMOVED lines=32> */
.L_x_142:
        /* <DEDUP_REMOVED lines=21> */
.L_x_143:
[----:B------:R-:W-:Y:S05]  /*c310*/  BSYNC B0 ;  /* 0x0000000000007941 */ /* 0x000fea0003800000 */
.L_x_141:
        /* <DEDUP_REMOVED lines=20> */
.L_x_145:
        /* <DEDUP_REMOVED lines=19> */
.L_x_146:
[----:B------:R-:W-:Y:S05]  /*c590*/  BSYNC B0 ;  /* 0x0000000000007941 */ /* 0x000fea0003800000 */
.L_x_144:
        /* <DEDUP_REMOVED lines=32> */
.L_x_148:
        /* <DEDUP_REMOVED lines=21> */
.L_x_149:
[----:B------:R-:W-:Y:S05]  /*c8f0*/  BSYNC B0 ;  /* 0x0000000000007941 */ /* 0x000fea0003800000 */
.L_x_147:
        /* <DEDUP_REMOVED lines=20> */
.L_x_151:
        /* <DEDUP_REMOVED lines=19> */
.L_x_152:
[----:B------:R-:W-:Y:S05]  /*cb70*/  BSYNC B0 ;  /* 0x0000000000007941 */ /* 0x000fea0003800000 */
.L_x_150:
[--C-:B------:R-:W-:Y:S01]  /*cb80*/  SHF.R.U64 R14, R104, 0x3, R105.reuse ;  /* 0x00000003680e7819 */ /* 0x100fe20000001269 */
[----:B------:R-:W-:Y:S01]  /*cb90*/  ULDC UR6, c[0x0][0x210] ;  /* 0x0000840000067ab9 */ /* 0x000fe20000000800 */
[----:B------:R-:W-:Y:S02]  /*cba0*/  SHF.R.U32.HI R12, RZ, 0x3, R105 ;  /* 0x00000003ff0c7819 */ /* 0x000fe40000011669 */
[----:B------:R-:W-:Y:S02]  /*cbb0*/  ISETP.LE.U32.AND P1, PT, R11, R14, PT ;  /* 0x0000000e0b00720c */ /* 0x000fe40003f23070 */
[----:B------:R-:W-:-:S04]  /*cbc0*/  ISETP.LT.AND P6, PT, R10, UR6, !P0 ;  /* 0x000000060a007c0c */ /* 0x000fc8000c7c1270 */
[----:B------:R-:W-:-:S13]  /*cbd0*/  ISETP.LE.U32.AND.EX P1, PT, R5, R12, P6, P1 ;  /* 0x0000000c0500720c */ /* 0x000fda0003723110 */
[----:B------:R-:W-:Y:S05]  /*cbe0*/  @!P1 BRA `(.L_x_153) ;  /* 0x0000000000a49947 */ /* 0x000fea0003800000 */
[----:B------:R1:W4:Y:S01]  /*cbf0*/  LDG.E.LTC128B.64 R74, desc[UR14][R8.64+0x100] ;  /* 0x0001000e084a7981 */ /* 0x000322000c1e1b20 */
[----:B------:R-:W-:Y:S05]  /*cc00*/  BRA `(.L_x_153) ;  /* 0x00000000009c7947 */ /* 0x000fea0003800000 */
.L_x_128:
[C---:B------:R-:W-:Y:S01]  /*cc10*/  VIADD R5, R94.reuse, 0x20 ;  /* 0x000000205e057836 */ /* 0x040fe20000000000 */
[----:B------:R-:W-:Y:S02]  /*cc20*/  ULDC UR4, c[0x0][0x214] ;  /* 0x0000850000047ab9 */ /* 0x000fe40000000800 */
[----:B------:R-:W-:Y:S02]  /*cc30*/  ISETP.GE.AND P5, PT, R94, UR4, PT ;  /* 0x000000045e007c0c */ /* 0x000fe4000bfa6270 */
[----:B------:R-:W-:Y:S01]  /*cc40*/  ISETP.GE.AND P6, PT, R5, UR4, PT ;  /* 0x0000000405007c0c */ /* 0x000fe2000bfc6270 */
[----:B------:R-:W-:Y:S01]  /*cc50*/  VIADD R5, R96, 0x11 ;  /* 0x0000001160057836 */ /* 0x000fe20000000000 */
[C---:B------:R-:W-:Y:S02]  /*cc60*/  ISETP.LT.AND P0, PT, R4.reuse, UR6, !P5 ;  /* 0x0000000604007c0c */ /* 0x040fe4000ef01270 */
[----:B------:R-:W-:Y:S02]  /*cc70*/  ISETP.LT.AND P3, PT, R4, UR6, !P6 ;  /* 0x0000000604007c0c */ /* 0x000fe4000f761270 */
[----:B------:R-:W-:-:S02]  /*cc80*/  IADD3 R11, P1, R70, 0x100, RZ ;  /* 0x00000100460b7810 */ /* 0x000fc40007f3e0ff */
[----:B------:R-:W-:-:S07]  /*cc90*/  ISETP.LT.AND P4, PT, R5, UR6, !P5 ;  /* 0x0000000605007c0c */ /* 0x000fce000ef81270 */
[----:B------:R1:W4:Y:S01]  /*cca0*/  @P0 LDG.E.LTC128B.64 R88, desc[UR14][R8.64] ;  /* 0x0000000e08580981 */ /* 0x000322000c1e1b20 */
[----:B------:R-:W-:Y:S01]  /*ccb0*/  ISETP.LT.AND P0, PT, R5, UR6, !P6 ;  /* 0x0000000605007c0c */ /* 0x000fe2000f701270 */
[----:B------:R-:W-:Y:S02]  /*ccc0*/  @P3 IMAD.MOV.U32 R14, RZ, RZ, R8 ;  /* 0x000000ffff0e3224 */ /* 0x000fe400078e0008 */
[----:B------:R-:W-:Y:S02]  /*ccd0*/  @P3 IMAD.MOV.U32 R15, RZ, RZ, R9 ;  /* 0x000000ffff0f3224 */ /* 0x000fe400078e0009 */
[----:B------:R-:W-:-:S03]  /*cce0*/  IMAD.X R5, RZ, RZ, R71, P1 ;  /* 0x000000ffff057224 */ /* 0x000fc600008e0647 */
[----:B------:R2:W4:Y:S01]  /*ccf0*/  @P3 LDG.E.LTC128B.64 R86, desc[UR14][R14.64+0x100] ;  /* 0x0001000e0e563981 */ /* 0x000522000c1e1b20 */
[-C--:B------:R-:W-:Y:S02]  /*cd00*/  IADD3 R16, P3, R11, R8.reuse, RZ ;  /* 0x000000080b107210 */ /* 0x080fe40007f7e0ff */
[----:B------:R-:W-:-:S03]  /*cd10*/  IADD3 R12, P1, R70, R8, RZ ;  /* 0x00000008460c7210 */ /* 0x000fc60007f3e0ff */
[--C-:B------:R-:W-:Y:S02]  /*cd20*/  IMAD.X R17, R5, 0x1, R9.reuse, P3 ;  /* 0x0000000105117824 */ /* 0x100fe400018e0609 */
[----:B------:R-:W-:-:S03]  /*cd30*/  IMAD.X R13, R71, 0x1, R9, P1 ;  /* 0x00000001470d7824 */ /* 0x000fc600008e0609 */
[----:B------:R3:W4:Y:S04]  /*cd40*/  @P0 LDG.E.LTC128B.64 R82, desc[UR14][R16.64] ;  /* 0x0000000e10520981 */ /* 0x000728000c1e1b20 */
[----:B------:R3:W4:Y:S01]  /*cd50*/  @P4 LDG.E.LTC128B.64 R84, desc[UR14][R12.64] ;  /* 0x0000000e0c544981 */ /* 0x000722000c1e1b20 */
[----:B-1----:R-:W-:-:S05]  /*cd60*/  VIADD R8, R96, 0x12 ;  /* 0x0000001260087836 */ /* 0x002fca0000000000 */
[C---:B------:R-:W-:Y:S02]  /*cd70*/  ISETP.LT.AND P3, PT, R8.reuse, UR6, !P5 ;  /* 0x0000000608007c0c */ /* 0x040fe4000ef61270 */
[----:B------:R-:W-:Y:S02]  /*cd80*/  ISETP.LT.AND P1, PT, R8, UR6, !P6 ;  /* 0x0000000608007c0c */ /* 0x000fe4000f721270 */
[----:B--2---:R-:W-:Y:S01]  /*cd90*/  IADD3 R14, P0, R70, R12, RZ ;  /* 0x0000000c460e7210 */ /* 0x004fe20007f1e0ff */
[----:B------:R-:W-:-:S04]  /*cda0*/  VIADD R8, R96, 0x13 ;  /* 0x0000001360087836 */ /* 0x000fc80000000000 */
[--C-:B------:R-:W-:Y:S01]  /*cdb0*/  IMAD.X R15, R71, 0x1, R13.reuse, P0 ;  /* 0x00000001470f7824 */ /* 0x100fe200000e060d */
[C---:B------:R-:W-:Y:S02]  /*cdc0*/  ISETP.LT.AND P0, PT, R8.reuse, UR6, !P5 ;  /* 0x0000000608007c0c */ /* 0x040fe4000ef01270 */
[----:B------:R-:W-:Y:S02]  /*cdd0*/  ISETP.LT.AND P6, PT, R8, UR6, !P6 ;  /* 0x0000000608007c0c */ /* 0x000fe4000f7c1270 */
[----:B------:R2:W4:Y:S01]  /*cde0*/  @P3 LDG.E.LTC128B.64 R80, desc[UR14][R14.64] ;  /* 0x0000000e0e503981 */ /* 0x000522000c1e1b20 */
[----:B------:R-:W-:Y:S02]  /*cdf0*/  IADD3 R8, P5, R11, R12, RZ ;  /* 0x0000000c0b087210 */ /* 0x000fe40007fbe0ff */
[----:B------:R-:W-:Y:S02]  /*ce00*/  IADD3 R10, P3, R14, R11, RZ ;  /* 0x0000000b0e0a7210 */ /* 0x000fe40007f7e0ff */
[----:B---3--:R-:W-:Y:S01]  /*ce10*/  IADD3 R16, P4, R70, R14, RZ ;  /* 0x0000000e46107210 */ /* 0x008fe20007f9e0ff */
[----:B------:R-:W-:-:S02]  /*ce20*/  IMAD.X R9, R5, 0x1, R13, P5 ;  /* 0x0000000105097824 */ /* 0x000fc400028e060d */
[----:B------:R-:W-:Y:S02]  /*ce30*/  IMAD.X R11, R15, 0x1, R5, P3 ;  /* 0x000000010f0b7824 */ /* 0x000fe400018e0605 */
[----:B------:R-:W-:Y:S01]  /*ce40*/  IMAD.X R17, R71, 0x1, R15, P4 ;  /* 0x0000000147117824 */ /* 0x000fe200020e060f */
[----:B------:R2:W4:Y:S04]  /*ce50*/  @P1 LDG.E.LTC128B.64 R78, desc[UR14][R8.64] ;  /* 0x0000000e084e1981 */ /* 0x000528000c1e1b20 */
[----:B------:R2:W4:Y:S04]  /*ce60*/  @P0 LDG.E.LTC128B.64 R76, desc[UR14][R16.64] ;  /* 0x0000000e104c0981 */ /* 0x000528000c1e1b20 */
[----:B------:R2:W4:Y:S02]  /*ce70*/  @P6 LDG.E.LTC128B.64 R74, desc[UR14][R10.64] ;  /* 0x0000000e0a4a6981 */ /* 0x000524000c1e1b20 */
.L_x_153:
[----:B------:R-:W-:Y:S05]  /*ce80*/  BSYNC B1 ;  /* 0x0000000000017941 */ /* 0x000fea0003800000 */
.L_x_127:
[----:B------:R-:W-:Y:S01]  /*ce90*/  BAR.SYNC.DEFER_BLOCKING 0x0 ;  /* 0x0000000000007b1d */ /* 0x000fe20000010000 */
[----:B-12---:R-:W-:Y:S01]  /*cea0*/  MOV R8, R91 ;  /* 0x0000005b00087202 */ /* 0x006fe20000000f00 */
[----:B------:R-:W-:Y:S01]  /*ceb0*/  IMAD R11, R73, 0x3, RZ ;  /* 0x00000003490b7824 */ /* 0x000fe200078e02ff */
[----:B------:R-:W-:Y:S02]  /*cec0*/  MOV R9, R92 ;  /* 0x0000005c00097202 */ /* 0x000fe40000000f00 */
[----:B------:R-:W-:Y:S01]  /*ced0*/  IADD3 R5, R96, 0x18, RZ ;  /* 0x0000001860057810 */ /* 0x000fe20007ffe0ff */
[----:B------:R-:W-:Y:S01]  /*cee0*/  BSSY B1, `(.L_x_154) ;  /* 0x00001e1000017945 */ /* 0x000fe20003800000 */
[----:B------:R-:W-:-:S05]  /*cef0*/  IMAD.WIDE.U32 R8, R72, 0x3, R8 ;  /* 0x0000000348087825 */ /* 0x000fca00078e0008 */
[----:B------:R-:W-:Y:S01]  /*cf00*/  IADD3 R11, R9, R11, RZ ;  /* 0x0000000b090b7210 */ /* 0x000fe20007ffe0ff */
[----:B------:R-:W-:-:S04]  /*cf10*/  DEPBAR.LE SB5, 0x5 ;  /* 0x0000d1400000791a */ /* 0x000fc80000000000 */
[----:B------:R-:W-:Y:S04]  /*cf20*/  STS.128 [R95], R36 ;  /* 0x000000245f007388 */ /* 0x000fe80000000c00 */
[----:B------:R-:W-:Y:S04]  /*cf30*/  STS.128 [R95+0x40], R40 ;  /* 0x000040285f007388 */ /* 0x000fe80000000c00 */
[----:B------:R-:W-:Y:S01]  /*cf40*/  STS.128 [R95+0x80], R44 ;  /* 0x0000802c5f007388 */ /* 0x000fe20000000c00 */
[----:B------:R-:W-:-:S04]  /*cf50*/  DEPBAR.LE SB5, 0x4 ;  /* 0x0000d1000000791a */ /* 0x000fc80000000000 */
[----:B------:R-:W-:Y:S01]  /*cf60*/  STS.128 [R95+0xc0], R48 ;  /* 0x0000c0305f007388 */ /* 0x000fe20000000c00 */
[----:B------:R-:W-:Y:S06]  /*cf70*/  BAR.SYNC.DEFER_BLOCKING 0x0 ;  /* 0x0000000000007b1d */ /* 0x000fec0000010000 */
[----:B------:R-:W1:Y:S04]  /*cf80*/  LDS.64 R28, [R93+UR8] ;  /* 0x000000085d1c7984 */ /* 0x000e680008000a00 */
[----:B------:R-:W2:Y:S04]  /*cf90*/  LDS.64 R16, [R93+UR8+0x100] ;  /* 0x000100085d107984 */ /* 0x000ea80008000a00 */
[----:B------:R-:W3:Y:S04]  /*cfa0*/  LDS.64 R14, [R93+UR8+0x220] ;  /* 0x000220085d0e7984 */ /* 0x000ee80008000a00 */
[----:B------:R-:W3:Y:S04]  /*cfb0*/  LDS.64 R12, [R93+UR8+0x320] ;  /* 0x000320085d0c7984 */ /* 0x000ee80008000a00 */
[----:B------:R-:W3:Y:S04]  /*cfc0*/  LDS.64 R22, [R93+UR8+0x440] ;  /* 0x000440085d167984 */ /* 0x000ee80008000a00 */
[----:B------:R-:W3:Y:S04]  /*cfd0*/  LDS.64 R20, [R93+UR8+0x540] ;  /* 0x000540085d147984 */ /* 0x000ee80008000a00 */
[----:B------:R-:W3:Y:S04]  /*cfe0*/  LDS.64 R18, [R93+UR8+0x660] ;  /* 0x000660085d127984 */ /* 0x000ee80008000a00 */
[----:B------:R-:W3:Y:S01]  /*cff0*/  LDS.64 R24, [R93+UR8+0x760] ;  /* 0x000760085d187984 */ /* 0x000ee20008000a00 */
[----:B-1----:R-:W-:-:S02]  /*d000*/  DMUL R28, R28, R116 ;  /* 0x000000741c1c7228 */ /* 0x002fc40000000000 */
[-C--:B--2---:R-:W-:Y:S02]  /*d010*/  DMUL R16, R16, R116.reuse ;  /* 0x0000007410107228 */ /* 0x084fe40000000000 */
[----:B---3--:R-:W-:-:S04]  /*d020*/  DMUL R14, R14, R116 ;  /* 0x000000740e0e7228 */ /* 0x008fc80000000000 */
        /* <DEDUP_REMOVED lines=41> */
.L_x_157:
        /* <DEDUP_REMOVED lines=10> */
[----:B------:R-:W-:Y:S01]  /*d360*/  IMAD.HI.U32 R27, R37, R27, R36 ;  /* 0x0000001b251b7227 */ /* 0x000fe200078e0024 */
[----:B------:R-:W-:-:S05]  /*d370*/  MOV R37, RZ ;  /* 0x000000ff00257202 */ /* 0x000fca0000000f00 */
        /* <DEDUP_REMOVED lines=11> */
.L_x_158:
[----:B------:R-:W-:Y:S05]  /*d430*/  BSYNC B0 ;  /* 0x0000000000007941 */ /* 0x000fea0003800000 */
.L_x_156:
        /* <DEDUP_REMOVED lines=21> */
.L_x_160:
        /* <DEDUP_REMOVED lines=19> */
.L_x_161:
[----:B------:R-:W-:Y:S05]  /*d6c0*/  BSYNC B0 ;  /* 0x0000000000007941 */ /* 0x000fea0003800000 */
.L_x_159:
        /* <DEDUP_REMOVED lines=39> */
.L_x_163:
        /* <DEDUP_REMOVED lines=8> */
[----:B-1----:R-:W-:Y:S01]  /*d9c0*/  IMAD R17, R35, R31, RZ ;  /* 0x0000001f23117224 */ /* 0x002fe200078e02ff */
        /* <DEDUP_REMOVED lines=14> */
.L_x_164:
[----:B------:R-:W-:Y:S05]  /*dab0*/  BSYNC B0 ;  /* 0x0000000000007941 */ /* 0x000fea0003800000 */
.L_x_162:
        /* <DEDUP_REMOVED lines=21> */
.L_x_166:
        /* <DEDUP_REMOVED lines=19> */
.L_x_167:
[----:B------:R-:W-:Y:S05]  /*dd40*/  BSYNC B0 ;  /* 0x0000000000007941 */ /* 0x000fea0003800000 */
.L_x_165:
        /* <DEDUP_REMOVED lines=37> */
.L_x_169:
        /* <DEDUP_REMOVED lines=23> */
.L_x_170:
[----:B------:R-:W-:Y:S05]  /*e110*/  BSYNC B0 ;  /* 0x0000000000007941 */ /* 0x000fea0003800000 */
.L_x_168:
        /* <DEDUP_REMOVED lines=21> */
.L_x_172:
[----:B-1----:R-:W1:Y:S01]  /*e270*/  I2F.U32.RP R22, R27 ;  /* 0x0000001b00167306 */ /* 0x002e620000209000 */
        /* <DEDUP_REMOVED lines=18> */
.L_x_173:
[----:B------:R-:W-:Y:S05]  /*e3a0*/  BSYNC B0 ;  /* 0x0000000000007941 */ /* 0x000fea0003800000 */
.L_x_171:
        /* <DEDUP_REMOVED lines=37> */
.L_x_175:
        /* <DEDUP_REMOVED lines=23> */
.L_x_176:
[----:B------:R-:W-:Y:S05]  /*e770*/  BSYNC B0 ;  /* 0x0000000000007941 */ /* 0x000fea0003800000 */
.L_x_174:
        /* <DEDUP_REMOVED lines=21> */
.L_x_178:
        /* <DEDUP_REMOVED lines=19> */
.L_x_179:
[----:B------:R-:W-:Y:S05]  /*ea00*/  BSYNC B0 ;  /* 0x0000000000007941 */ /* 0x000fea0003800000 */
.L_x_177:
        /* <DEDUP_REMOVED lines=9> */
.L_x_155:
[C---:B------:R-:W-:Y:S01]  /*eaa0*/  VIADD R26, R94.reuse, 0x20 ;  /* 0x000000205e1a7836 */ /* 0x040fe20000000000 */
[----:B------:R-:W-:Y:S02]  /*eab0*/  ULDC UR4, c[0x0][0x214] ;  /* 0x0000850000047ab9 */ /* 0x000fe40000000800 */
[----:B------:R-:W-:Y:S02]  /*eac0*/  ISETP.GE.AND P0, PT, R94, UR4, PT ;  /* 0x000000045e007c0c */ /* 0x000fe4000bf06270 */
[----:B------:R-:W-:Y:S01]  /*ead0*/  ISETP.GE.AND P1, PT, R26, UR4, PT ;  /* 0x000000041a007c0c */ /* 0x000fe2000bf26270 */
[----:B------:R-:W-:Y:S01]  /*eae0*/  ULDC.64 UR4, c[0x0][0x2b8] ;  /* 0x0000ae0000047ab9 */ /* 0x000fe20000000a00 */
[C---:B------:R-:W-:Y:S01]  /*eaf0*/  ISETP.LT.AND P3, PT, R4.reuse, UR6, !P0 ;  /* 0x0000000604007c0c */ /* 0x040fe2000c761270 */
[----:B------:R-:W-:Y:S01]  /*eb00*/  UIADD3 UR9, UP0, UR4, 0x100, URZ ;  /* 0x0000010004097890 */ /* 0x000fe2000ff1e03f */
[----:B------:R-:W-:Y:S01]  /*eb10*/  ISETP.LT.AND P4, PT, R4, UR6, !P1 ;  /* 0x0000000604007c0c */ /* 0x000fe2000cf81270 */
[----:B------:R-:W-:-:S02]  /*eb20*/  VIADD R4, R96, 0x11 ;  /* 0x0000001160047836 */ /* 0x000fc40000000000 */
[----:B------:R-:W-:-:S03]  /*eb30*/  UIADD3.X UR7, URZ, UR5, URZ, UP0, !UPT ;  /* 0x000000053f077290 */ /* 0x000fc600087fe43f */
[----:B------:R-:W-:-:S05]  /*eb40*/  ISETP.LT.AND P5, PT, R4, UR6, !P0 ;  /* 0x0000000604007c0c */ /* 0x000fca000c7a1270 */
[----:B------:R1:W-:Y:S01]  /*eb50*/  @P3 STG.E.64 desc[UR14][R6.64], R28 ;  /* 0x0000001c06003986 */ /* 0x0003e2000c101b0e */
[----:B------:R-:W-:-:S03]  /*eb60*/  IADD3 R26, P3, R6, UR4, RZ ;  /* 0x00000004061a7c10 */ /* 0x000fc6000ff7e0ff */
[----:B------:R2:W-:Y:S01]  /*eb70*/  @P4 STG.E.64 desc[UR14][R6.64+0x100], R16 ;  /* 0x0001001006004986 */ /* 0x0005e2000c101b0e */
[----:B------:R-:W-:Y:S01]  /*eb80*/  ISETP.LT.AND P4, PT, R4, UR6, !P1 ;  /* 0x0000000604007c0c */ /* 0x000fe2000cf81270 */
[----:B------:R-:W-:Y:S01]  /*eb90*/  VIADD R4, R96, 0x12 ;  /* 0x0000001260047836 */ /* 0x000fe20000000000 */
[C---:B------:R-:W-:Y:S02]  /*eba0*/  IADD3.X R27, R7.reuse, UR5, RZ, P3, !PT ;  /* 0x00000005071b7c10 */ /* 0x040fe40009ffe4ff */
[----:B------:R-:W-:Y:S02]  /*ebb0*/  IADD3 R30, P3, R6, UR9, RZ ;  /* 0x00000009061e7c10 */ /* 0x000fe4000ff7e0ff */
[C---:B------:R-:W-:Y:S01]  /*ebc0*/  ISETP.LT.AND P1, PT, R4.reuse, UR6, !P1 ;  /* 0x0000000604007c0c */ /* 0x040fe2000cf21270 */
[----:B------:R3:W-:Y:S01]  /*ebd0*/  @P5 STG.E.64 desc[UR14][R26.64], R14 ;  /* 0x0000000e1a005986 */ /* 0x0007e2000c101b0e */
[----:B------:R-:W-:Y:S02]  /*ebe0*/  IADD3.X R31, R7, UR7, RZ, P3, !PT ;  /* 0x00000007071f7c10 */ /* 0x000fe40009ffe4ff */
[----:B------:R-:W-:Y:S01]  /*ebf0*/  ISETP.LT.AND P3, PT, R4, UR6, !P0 ;  /* 0x0000000604007c0c */ /* 0x000fe2000c761270 */
[----:B------:R-:W-:-:S02]  /*ec00*/  VIADD R4, R96, 0x13 ;  /* 0x0000001360047836 */ /* 0x000fc40000000000 */
[----:B------:R3:W-:Y:S03]  /*ec10*/  @P4 STG.E.64 desc[UR14][R30.64], R12 ;  /* 0x0000000c1e004986 */ /* 0x0007e6000c101b0e */
[----:B------:R-:W-:Y:S02]  /*ec20*/  ISETP.LT.AND P0, PT, R4, UR6, !P0 ;  /* 0x0000000604007c0c */ /* 0x000fe4000c701270 */
[C---:B-1----:R-:W-:Y:S02]  /*ec30*/  IADD3 R28, P4, R26.reuse, UR9, RZ ;  /* 0x000000091a1c7c10 */ /* 0x042fe4000ff9e0ff */
[----:B--2---:R-:W-:Y:S02]  /*ec40*/  IADD3 R16, P5, R26, UR4, RZ ;  /* 0x000000041a107c10 */ /* 0x004fe4000ffbe0ff */
[C---:B------:R-:W-:Y:S02]  /*ec50*/  IADD3.X R29, R27.reuse, UR7, RZ, P4, !PT ;  /* 0x000000071b1d7c10 */ /* 0x040fe4000a7fe4ff */
[----:B------:R-:W-:-:S02]  /*ec60*/  IADD3.X R17, R27, UR5, RZ, P5, !PT ;  /* 0x000000051b117c10 */ /* 0x000fc4000affe4ff */
[C---:B------:R-:W-:Y:S02]  /*ec70*/  IADD3 R32, P5, R16.reuse, UR4, RZ ;  /* 0x0000000410207c10 */ /* 0x040fe4000ffbe0ff */
[----:B---3--:R-:W-:Y:S01]  /*ec80*/  IADD3 R14, P4, R16, UR9, RZ ;  /* 0x00000009100e7c10 */ /* 0x008fe2000ff9e0ff */
[----:B------:R2:W-:Y:S01]  /*ec90*/  @P3 STG.E.64 desc[UR14][R16.64], R22 ;  /* 0x0000001610003986 */ /* 0x0005e2000c101b0e */
[C---:B------:R-:W-:Y:S02]  /*eca0*/  IADD3.X R33, R17.reuse, UR5, RZ, P5, !PT ;  /* 0x0000000511217c10 */ /* 0x040fe4000affe4ff */
[----:B------:R-:W-:Y:S01]  /*ecb0*/  IADD3.X R15, R17, UR7, RZ, P4, !PT ;  /* 0x00000007110f7c10 */ /* 0x000fe2000a7fe4ff */
[----:B------:R2:W-:Y:S04]  /*ecc0*/  @P1 STG.E.64 desc[UR14][R28.64], R20 ;  /* 0x000000141c001986 */ /* 0x0005e8000c101b0e */
[----:B------:R2:W-:Y:S04]  /*ecd0*/  @P0 STG.E.64 desc[UR14][R32.64], R18 ;  /* 0x0000001220000986 */ /* 0x0005e8000c101b0e */
[----:B------:R2:W-:Y:S02]  /*ece0*/  @P6 STG.E.64 desc[UR14][R14.64], R24 ;  /* 0x000000180e006986 */ /* 0x0005e4000c101b0e */
.L_x_180:
[----:B------:R-:W-:Y:S05]  /*ecf0*/  BSYNC B1 ;  /* 0x0000000000017941 */ /* 0x000fea0003800000 */
.L_x_154:
[----:B------:R-:W-:Y:S01]  /*ed00*/  ULDC.64 UR4, c[0x0][0x2d0] ;  /* 0x0000b40000047ab9 */ /* 0x000fe20000000a00 */
[----:B------:R-:W-:Y:S01]  /*ed10*/  BSSY B1, `(.L_x_181) ;  /* 0x00001a3000017945 */ /* 0x000fe20003800000 */
[----:B------:R-:W-:-:S04]  /*ed20*/  IADD3 R6, P0, R6, UR4, RZ ;  /* 0x0000000406067c10 */ /* 0x000fc8000ff1e0ff */
[----:B------:R-:W-:Y:S01]  /*ed30*/  IADD3.X R7, R7, UR5, RZ, P0, !PT ;  /* 0x0000000507077c10 */ /* 0x000fe200087fe4ff */
[----:B------:R-:W-:Y:S08]  /*ed40*/  @!P2 BRA `(.L_x_182) ;  /* 0x0000001400dca947 */ /* 0x000ff00003800000 */
[----:B--2---:R-:W-:Y:S01]  /*ed50*/  IADD3 R14, P0, -R2, R8, RZ ;  /* 0x00000008020e7210 */ /* 0x004fe20007f1e1ff */
        /* <DEDUP_REMOVED lines=10> */
[----:B-1---5:R-:W-:Y:S05]  /*ee00*/  CALL.REL.NOINC `($__internal_0_$__cuda_sm20_div_u64) ;  /* 0x000000b0005c7944 */ /* 0x022fea0003c00000 */
[-C--:B------:R-:W-:Y:S02]  /*ee10*/  IADD3 R13, P0, RZ, -R99.reuse, RZ ;  /* 0x80000063ff0d7210 */ /* 0x080fe40007f1e0ff */
[----:B------:R-:W-:Y:S02]  /*ee20*/  MOV R12, R99 ;  /* 0x00000063000c7202 */ /* 0x000fe40000000f00 */
[----:B------:R-:W-:-:S05]  /*ee30*/  IADD3.X R17, RZ, ~R98, RZ, P0, !PT ;  /* 0x80000062ff117210 */ /* 0x000fca00007fe4ff */
[----:B------:R-:W-:Y:S02]  /*ee40*/  IMAD R4, R17, R90, RZ ;  /* 0x0000005a11047224 */ /* 0x000fe400078e02ff */
[----:B------:R-:W-:-:S04]  /*ee50*/  IMAD.WIDE.U32 R16, R90, R13, R14 ;  /* 0x0000000d5a107225 */ /* 0x000fc800078e000e */
[----:B------:R-:W-:-:S05]  /*ee60*/  IMAD R4, R0, R13, R4 ;  /* 0x0000000d00047224 */ /* 0x000fca00078e0204 */
[----:B------:R-:W-:Y:S01]  /*ee70*/  IADD3 R13, R4, R17, RZ ;  /* 0x00000011040d7210 */ /* 0x000fe20007ffe0ff */
[----:B------:R-:W-:Y:S05]  /*ee80*/  BRA `(.L_x_185) ;  /* 0x0000000000547947 */ /* 0x000fea0003800000 */
.L_x_184:
[----:B------:R-:W2:Y:S01]  /*ee90*/  I2F.U32.RP R17, R90 ;  /* 0x0000005a00117306 */ /* 0x000ea20000209000 */
[----:B-1----:R-:W-:Y:S01]  /*eea0*/  IMAD.MOV.U32 R12, RZ, RZ, RZ ;  /* 0x000000ffff0c7224 */ /* 0x002fe200078e00ff */
[----:B------:R-:W-:-:S06]  /*eeb0*/  ISETP.NE.U32.AND P0, PT, R90, RZ, PT ;  /* 0x000000ff5a00720c */ /* 0x000fcc0003f05070 */
[----:B--2---:R-:W1:Y:S02]  /*eec0*/  MUFU.RCP R16, R17 ;  /* 0x0000001100107308 */ /* 0x004e640000001000 */
        /* <DEDUP_REMOVED lines=17> */
.L_x_185:
[----:B------:R-:W-:Y:S05]  /*efe0*/  BSYNC B0 ;  /* 0x0000000000007941 */ /* 0x000fea0003800000 */
.L_x_183:
        /* <DEDUP_REMOVED lines=8> */
[----:B------:R-:W-:-:S05]  /*f070*/  @P0 IMAD.MOV.U32 R10, RZ, RZ, R8 ;  /* 0x000000ffff0a0224 */ /* 0x000fca00078e0008 */
        /* <DEDUP_REMOVED lines=12> */
.L_x_187:
        /* <DEDUP_REMOVED lines=19> */
.L_x_188:
[----:B------:R-:W-:Y:S05]  /*f270*/  BSYNC B0 ;  /* 0x0000000000007941 */ /* 0x000fea0003800000 */
.L_x_186:
[----:B------:R-:W-:Y:S01]  /*f280*/  VIADD R9, R94, 0x20 ;  /* 0x000000205e097836 */ /* 0x000fe20000000000 */
[----:B------:R-:W-:Y:S01]  /*f290*/  ULDC.64 UR4, c[0x0][0x210] ;  /* 0x0000840000047ab9 */ /* 0x000fe20000000a00 */
[----:B------:R-:W-:-:S03]  /*f2a0*/  SHF.R.U64 R13, R104, 0x3, R105 ;  /* 0x00000003680d7819 */ /* 0x000fc60000001269 */
[----:B------:R-:W-:Y:S02]  /*f2b0*/  ISETP.GE.AND P0, PT, R9, UR5, PT ;  /* 0x0000000509007c0c */ /* 0x000fe4000bf06270 */
[----:B------:R-:W-:Y:S02]  /*f2c0*/  SHF.R.U32.HI R9, RZ, 0x3, R105 ;  /* 0x00000003ff097819 */ /* 0x000fe40000011669 */
[----:B------:R-:W-:Y:S02]  /*f2d0*/  ISETP.LE.U32.AND P3, PT, R12, R13, PT ;  /* 0x0000000d0c00720c */ /* 0x000fe40003f63070 */
[----:B------:R-:W-:-:S04]  /*f2e0*/  ISETP.LT.AND P4, PT, R5, UR4, !P0 ;  /* 0x0000000405007c0c */ /* 0x000fc8000c781270 */
[----:B------:R-:W-:-:S13]  /*f2f0*/  ISETP.LE.U32.AND.EX P3, PT, R4, R9, P4, P3 ;  /* 0x000000090400720c */ /* 0x000fda0002763130 */
        /* <DEDUP_REMOVED lines=19> */
[----:B------:R-:W-:-:S04]  /*f430*/  IMAD.WIDE.U32 R14, R90, R11, R12 ;  /* 0x0000000b5a0e7225 */ /* 0x000fc800078e000c */
[----:B------:R-:W-:Y:S01]  /*f440*/  IMAD R4, R0, R11, R4 ;  /* 0x0000000b00047224 */ /* 0x000fe200078e0204 */
[----:B------:R-:W-:Y:S02]  /*f450*/  MOV R11, R99 ;  /* 0x00000063000b7202 */ /* 0x000fe40000000f00 */
[----:B------:R-:W-:Y:S02]  /*f460*/  MOV R10, R14 ;  /* 0x0000000e000a7202 */ /* 0x000fe40000000f00 */
[----:B------:R-:W-:Y:S01]  /*f470*/  IADD3 R4, R4, R15, RZ ;  /* 0x0000000f04047210 */ /* 0x000fe20007ffe0ff */
[----:B------:R-:W-:Y:S05]  /*f480*/  BRA `(.L_x_191) ;  /* 0x0000000000547947 */ /* 0x000fea0003800000 */
.L_x_190:
        /* <DEDUP_REMOVED lines=21> */
.L_x_191:
[----:B------:R-:W-:Y:S05]  /*f5e0*/  BSYNC B0 ;  /* 0x0000000000007941 */ /* 0x000fea0003800000 */
.L_x_189:
[--C-:B------:R-:W-:Y:S01]  /*f5f0*/  SHF.R.U64 R14, R10, 0x3, R4.reuse ;  /* 0x000000030a0e7819 */ /* 0x100fe20000001204 */
[----:B------:R-:W-:Y:S01]  /*f600*/  VIADD R10, R96, 0x19 ;  /* 0x00000019600a7836 */ /* 0x000fe20000000000 */
[----:B------:R-:W-:Y:S01]  /*f610*/  ULDC UR4, c[0x0][0x210] ;  /* 0x0000840000047ab9 */ /* 0x000fe20000000800 */
        /* <DEDUP_REMOVED lines=17> */
.L_x_193:
        /* <DEDUP_REMOVED lines=19> */
.L_x_194:
[----:B------:R-:W-:Y:S05]  /*f860*/  BSYNC B0 ;  /* 0x0000000000007941 */ /* 0x000fea0003800000 */
.L_x_192:
        /* <DEDUP_REMOVED lines=32> */
.L_x_196:
        /* <DEDUP_REMOVED lines=21> */
.L_x_197:
[----:B------:R-:W-:Y:S05]  /*fbc0*/  BSYNC B0 ;  /* 0x0000000000007941 */ /* 0x000fea0003800000 */
.L_x_195:
        /* <DEDUP_REMOVED lines=20> */
.L_x_199:
        /* <DEDUP_REMOVED lines=19> */
.L_x_200:
[----:B------:R-:W-:Y:S05]  /*fe40*/  BSYNC B0 ;  /* 0x0000000000007941 */ /* 0x000fea0003800000 */
.L_x_198:
        /* <DEDUP_REMOVED lines=23> */
[-C--:B------:R-:W-:Y:S02]  /*ffc0*/  IADD3 R3, P3, RZ, -R99.reuse, RZ ;  /* 0x80000063ff037210 */ /* 0x080fe40007f7e0ff */
[----:B------:R-:W-:Y:S02]  /*ffd0*/  MOV R4, R99 ;  /* 0x0000006300047202 */ /* 0x000fe40000000f00 */
[----:B------:R-:W-:-:S05]  /*ffe0*/  IADD3.X R11, RZ, ~R98, RZ, P3, !PT ;  /* 0x80000062ff0b7210 */ /* 0x000fca0001ffe4ff */
[----:B------:R-:W-:Y:S02]  /*fff0*/  IMAD R2, R11, R90, RZ ;  /* 0x0000005a0b027224 */ /* 0x000fe400078e02ff */
[----:B------:R-:W-:-:S04]  /*10000*/  IMAD.WIDE.U32 R10, R90, R3, R8 ;  /* 0x000000035a0a7225 */ /* 0x000fc800078e0008 */
[----:B------:R-:W-:Y:S01]  /*10010*/  IMAD R2, R0, R3, R2 ;  /* 0x0000000300027224 */ /* 0x000fe200078e0202 */
[----:B------:R-:W-:-:S04]  /*10020*/  MOV R3, R10 ;  /* 0x0000000a00037202 */ /* 0x000fc80000000f00 */
[----:B------:R-:W-:Y:S01]  /*10030*/  IADD3 R2, R2, R11, RZ ;  /* 0x0000000b02027210 */ /* 0x000fe20007ffe0ff */
[----:B------:R-:W-:Y:S05]  /*10040*/  BRA `(.L_x_203) ;  /* 0x0000000000547947 */ /* 0x000fea0003800000 */
.L_x_202:
        /* <DEDUP_REMOVED lines=21> */
.L_x_203:
[----:B------:R-:W-:Y:S05]  /*101a0*/  BSYNC B0 ;  /* 0x0000000000007941 */ /* 0x000fea0003800000 */
.L_x_201:
        /* <DEDUP_REMOVED lines=20> */
.L_x_205:
        /* <DEDUP_REMOVED lines=19> */
.L_x_206:
[----:B------:R-:W-:Y:S05]  /*10420*/  BSYNC B0 ;  /* 0x0000000000007941 */ /* 0x000fea0003800000 */
.L_x_204:
        /* <DEDUP_REMOVED lines=9> */
.L_x_182:
[C---:B------:R-:W-:Y:S01]  /*104c0*/  VIADD R0, R94.reuse, 0x20 ;  /* 0x000000205e007836 */ /* 0x040fe20000000000 */
[----:B------:R-:W-:Y:S02]  /*104d0*/  ULDC UR4, c[0x0][0x214] ;  /* 0x0000850000047ab9 */ /* 0x000fe40000000800 */
[----:B------:R-:W-:Y:S02]  /*104e0*/  ISETP.GE.AND P1, PT, R94, UR4, PT ;  /* 0x000000045e007c0c */ /* 0x000fe4000bf26270 */
[----:B------:R-:W-:Y:S01]  /*104f0*/  ISETP.GE.AND P0, PT, R0, UR4, PT ;  /* 0x0000000400007c0c */ /* 0x000fe2000bf06270 */
[----:B------:R-:W-:Y:S01]  /*10500*/  VIADD R0, R96, 0x19 ;  /* 0x0000001960007836 */ /* 0x000fe20000000000 */
[C---:B------:R-:W-:Y:S02]  /*10510*/  ISETP.LT.AND P4, PT, R5.reuse, UR6, !P1 ;  /* 0x0000000605007c0c */ /* 0x040fe4000cf81270 */
[----:B------:R-:W-:Y:S02]  /*10520*/  ISETP.LT.AND P5, PT, R5, UR6, !P0 ;  /* 0x0000000605007c0c */ /* 0x000fe4000c7a1270 */
[----:B------:R-:W-:-:S11]  /*10530*/  ISETP.LT.AND P3, PT, R0, UR6, !P1 ;  /* 0x0000000600007c0c */ /* 0x000fd6000cf61270 */
[----:B------:R-:W-:Y:S02]  /*10540*/  @P5 IMAD.MOV.U32 R2, RZ, RZ, R8 ;  /* 0x000000ffff025224 */ /* 0x000fe400078e0008 */
[----:B------:R-:W-:-:S05]  /*10550*/  @P5 IMAD.MOV.U32 R3, RZ, RZ, R11 ;  /* 0x000000ffff035224 */ /* 0x000fca00078e000b */
[----:B------:R3:W4:Y:S01]  /*10560*/  @P5 LDG.E.LTC128B.64 R86, desc[UR14][R2.64+0x100] ;  /* 0x0001000e02565981 */ /* 0x000722000c1e1b20 */
[----:B-1----:R-:W-:Y:S01]  /*10570*/  IADD3 R12, P5, R70, R8, RZ ;  /* 0x00000008460c7210 */ /* 0x002fe20007fbe0ff */
[----:B------:R-:W-:-:S04]  /*10580*/  @P4 IMAD.MOV.U32 R10, RZ, RZ, R8 ;  /* 0x000000ffff0a4224 */ /* 0x000fc800078e0008 */
[----:B------:R-:W-:Y:S01]  /*10590*/  IMAD.X R13, R71, 0x1, R11, P5 ;  /* 0x00000001470d7824 */ /* 0x000fe200028e060b */
[----:B------:R-:W-:Y:S01]  /*105a0*/  ISETP.LT.AND P5, PT, R0, UR6, !P0 ;  /* 0x0000000600007c0c */ /* 0x000fe2000c7a1270 */
[----:B------:R1:W4:Y:S01]  /*105b0*/  @P4 LDG.E.LTC128B.64 R88, desc[UR14][R10.64] ;  /* 0x0000000e0a584981 */ /* 0x000322000c1e1b20 */
[----:B------:R-:W-:-:S03]  /*105c0*/  IADD3 R8, P4, R70, R12, RZ ;  /* 0x0000000c46087210 */ /* 0x000fc60007f9e0ff */
[----:B------:R1:W4:Y:S01]  /*105d0*/  @P3 LDG.E.LTC128B.64 R84, desc[UR14][R12.64] ;  /* 0x0000000e0c543981 */ /* 0x000322000c1e1b20 */
[C---:B------:R-:W-:Y:S01]  /*105e0*/  IADD3 R0, P3, R70.reuse, 0x100, RZ ;  /* 0x0000010046007810 */ /* 0x040fe20007f7e0ff */
[----:B------:R-:W-:Y:S01]  /*105f0*/  IMAD.X R9, R71, 0x1, R13, P4 ;  /* 0x0000000147097824 */ /* 0x000fe200020e060d */
[----:B------:R-:W-:-:S05]  /*10600*/  IADD3 R70, P6, R70, R8, RZ ;  /* 0x0000000846467210 */ /* 0x000fca0007fde0ff */
[----:B--2---:R-:W-:Y:S02]  /*10610*/  @P5 IMAD.MOV.U32 R14, RZ, RZ, R12 ;  /* 0x000000ffff0e5224 */ /* 0x004fe400078e000c */
[----:B------:R-:W-:Y:S02]  /*10620*/  @P5 IMAD.MOV.U32 R15, RZ, RZ, R13 ;  /* 0x000000ffff0f5224 */ /* 0x000fe400078e000d */
[C---:B---3--:R-:W-:Y:S02]  /*10630*/  VIADD R3, R96.reuse, 0x1a ;  /* 0x0000001a60037836 */ /* 0x048fe40000000000 */
[----:B------:R-:W-:Y:S01]  /*10640*/  IMAD.X R2, RZ, RZ, R71, P3 ;  /* 0x000000ffff027224 */ /* 0x000fe200018e0647 */
[----:B------:R2:W4:Y:S01]  /*10650*/  @P5 LDG.E.LTC128B.64 R82, desc[UR14][R14.64+0x100] ;  /* 0x0001000e0e525981 */ /* 0x000522000c1e1b20 */
[----:B------:R-:W-:Y:S01]  /*10660*/  IMAD.X R71, R71, 0x1, R9, P6 ;  /* 0x0000000147477824 */ /* 0x000fe200030e0609 */
[C---:B------:R-:W-:Y:S02]  /*10670*/  ISETP.LT.AND P4, PT, R3.reuse, UR6, !P1 ;  /* 0x0000000603007c0c */ /* 0x040fe4000cf81270 */
[----:B------:R-:W-:Y:S01]  /*10680*/  ISETP.LT.AND P3, PT, R3, UR6, !P0 ;  /* 0x0000000603007c0c */ /* 0x000fe2000c761270 */
[----:B------:R-:W-:Y:S01]  /*10690*/  VIADD R3, R96, 0x1b ;  /* 0x0000001b60037836 */ /* 0x000fe20000000000 */
[----:B-1----:R-:W-:-:S04]  /*106a0*/  IADD3 R10, P6, R0, R12, RZ ;  /* 0x0000000c000a7210 */ /* 0x002fc80007fde0ff */
[C---:B------:R-:W-:Y:S02]  /*106b0*/  ISETP.LT.AND P1, PT, R3.reuse, UR6, !P1 ;  /* 0x0000000603007c0c */ /* 0x040fe4000cf21270 */
[----:B------:R-:W-:Y:S02]  /*106c0*/  ISETP.LT.AND P0, PT, R3, UR6, !P0 ;  /* 0x0000000603007c0c */ /* 0x000fe4000c701270 */
[----:B------:R-:W-:Y:S01]  /*106d0*/  IADD3 R12, P5, R8, R0, RZ ;  /* 0x00000000080c7210 */ /* 0x000fe20007fbe0ff */
[----:B------:R-:W-:Y:S01]  /*106e0*/  IMAD.X R11, R2, 0x1, R13, P6 ;  /* 0x00000001020b7824 */ /* 0x000fe200030e060d */
[----:B------:R2:W4:Y:S03]  /*106f0*/  @P4 LDG.E.LTC128B.64 R80, desc[UR14][R8.64] ;  /* 0x0000000e08504981 */ /* 0x000526000c1e1b20 */
[----:B------:R-:W-:Y:S01]  /*10700*/  IMAD.X R13, R9, 0x1, R2, P5 ;  /* 0x00000001090d7824 */ /* 0x000fe200028e0602 */
[----:B------:R2:W4:Y:S04]  /*10710*/  @P3 LDG.E.LTC128B.64 R78, desc[UR14][R10.64] ;  /* 0x0000000e0a4e3981 */ /* 0x000528000c1e1b20 */
[----:B------:R2:W4:Y:S04]  /*10720*/  @P1 LDG.E.LTC128B.64 R76, desc[UR14][R70.64] ;  /* 0x0000000e464c1981 */ /* 0x000528000c1e1b20 */
[----:B------:R2:W4:Y:S02]  /*10730*/  @P0 LDG.E.LTC128B.64 R74, desc[UR14][R12.64] ;  /* 0x0000000e0c4a0981 */ /* 0x000524000c1e1b20 */
.L_x_207:
[----:B------:R-:W-:Y:S05]  /*10740*/  BSYNC B1 ;  /* 0x0000000000017941 */ /* 0x000fea0003800000 */
.L_x_181:
[----:B------:R-:W-:Y:S06]  /*10750*/  BAR.SYNC.DEFER_BLOCKING 0x0 ;  /* 0x0000000000007b1d */ /* 0x000fec0000010000 */
[----:B-----5:R-:W-:Y:S04]  /*10760*/  STS.128 [R95], R64 ;  /* 0x000000405f007388 */ /* 0x020fe80000000c00 */
[----:B------:R-:W-:Y:S04]  /*10770*/  STS.128 [R95+0x40], R60 ;  /* 0x0000403c5f007388 */ /* 0x000fe80000000c00 */
[----:B------:R-:W-:Y:S04]  /*10780*/  STS.128 [R95+0x80], R56 ;  /* 0x000080385f007388 */ /* 0x000fe80000000c00 */
[----:B------:R-:W-:Y:S01]  /*10790*/  STS.128 [R95+0xc0], R52 ;  /* 0x0000c0345f007388 */ /* 0x000fe20000000c00 */
[----:B------:R-:W-:Y:S06]  /*107a0*/  BAR.SYNC.DEFER_BLOCKING 0x0 ;  /* 0x0000000000007b1d */ /* 0x000fec0000010000 */
[----:B------:R-:W3:Y:S04]  /*107b0*/  LDS.64 R16, [R93+UR8+0x440] ;  /* 0x000440085d107984 */ /* 0x000ee80008000a00 */
[----:B------:R-:W1:Y:S04]  /*107c0*/  LDS.64 R18, [R93+UR8] ;  /* 0x000000085d127984 */ /* 0x000e680008000a00 */
[----:B------:R-:W1:Y:S04]  /*107d0*/  LDS.64 R2, [R93+UR8+0x100] ;  /* 0x000100085d027984 */ /* 0x000e680008000a00 */
[----:B--2---:R-:W2:Y:S04]  /*107e0*/  LDS.64 R8, [R93+UR8+0x220] ;  /* 0x000220085d087984 */ /* 0x004ea80008000a00 */
[----:B------:R-:W2:Y:S04]  /*107f0*/  LDS.64 R10, [R93+UR8+0x320] ;  /* 0x000320085d0a7984 */ /* 0x000ea80008000a00 */
[----:B------:R-:W2:Y:S04]  /*10800*/  LDS.64 R14, [R93+UR8+0x540] ;  /* 0x000540085d0e7984 */ /* 0x000ea80008000a00 */
[----:B------:R-:W2:Y:S04]  /*10810*/  LDS.64 R12, [R93+UR8+0x660] ;  /* 0x000660085d0c7984 */ /* 0x000ea80008000a00 */
[----:B------:R-:W2:Y:S01]  /*10820*/  LDS.64 R20, [R93+UR8+0x760] ;  /* 0x000760085d147984 */ /* 0x000ea20008000a00 */
[----:B---3--:R-:W-:-:S02]  /*10830*/  DMUL R22, R16, R116 ;  /* 0x0000007410167228 */ /* 0x008fc40000000000 */
[-C--:B-1----:R-:W-:Y:S02]  /*10840*/  DMUL R18, R18, R116.reuse ;  /* 0x0000007412127228 */ /* 0x082fe40000000000 */
[-C--:B------:R-:W-:Y:S02]  /*10850*/  DMUL R2, R2, R116.reuse ;  /* 0x0000007402027228 */ /* 0x080fe40000000000 */
[----:B--2---:R-:W-:-:S04]  /*10860*/  DMUL R8, R8, R116 ;  /* 0x0000007408087228 */ /* 0x004fc80000000000 */
        /* <DEDUP_REMOVED lines=8> */
[-C--:B------:R-:W-:Y:S02]  /*108f0*/  DFMA R12, R80, R114.reuse, R22 ;  /* 0x00000072500c722b */ /* 0x080fe40000000016 */
[-C--:B------:R-:W-:Y:S02]  /*10900*/  DFMA R14, R78, R114.reuse, R14 ;  /* 0x000000724e0e722b */ /* 0x080fe4000000000e */
[-C--:B------:R-:W-:Y:S02]  /*10910*/  DFMA R16, R76, R114.reuse, R16 ;  /* 0x000000724c10722b */ /* 0x080fe40000000010 */
        /* <DEDUP_REMOVED lines=16> */
[----:B------:R-:W-:Y:S05]  /*10a20*/  CALL.REL.NOINC `($__internal_0_$__cuda_sm20_div_u64) ;  /* 0x0000009400547944 */ /* 0x000fea0003c00000 */
        /* <DEDUP_REMOVED lines=12> */
.L_x_210:
        /* <DEDUP_REMOVED lines=11> */
[----:B------:R-:W-:Y:S01]  /*10ba0*/  IMAD.HI.U32 R4, R27, R20, RZ ;  /* 0x000000141b047227 */ /* 0x000fe200078e00ff */
[----:B------:R-:W-:-:S04]  /*10bb0*/  MOV R27, RZ ;  /* 0x000000ff001b7202 */ /* 0x000fc80000000f00 */
        /* <DEDUP_REMOVED lines=10> */
.L_x_211:
[----:B------:R-:W-:Y:S05]  /*10c60*/  BSYNC B0 ;  /* 0x0000000000007941 */ /* 0x000fea0003800000 */
.L_x_209:
        /* <DEDUP_REMOVED lines=19> */
[----:B-1----:R-:W-:Y:S05]  /*10da0*/  CALL.REL.NOINC `($__internal_1_$__cuda_sm20_rem_u64) ;  /* 0x0000009400887944 */ /* 0x002fea0003c00000 */
[----:B------:R-:W-:Y:S05]  /*10db0*/  BRA `(.L_x_214) ;  /* 0x00000000004c7947 */ /* 0x000fea0003800000 */
.L_x_213:
        /* <DEDUP_REMOVED lines=19> */
.L_x_214:
[----:B------:R-:W-:Y:S05]  /*10ef0*/  BSYNC B0 ;  /* 0x0000000000007941 */ /* 0x000fea0003800000 */
.L_x_212:
        /* <DEDUP_REMOVED lines=26> */
[----:B-1----:R-:W-:Y:S05]  /*110a0*/  CALL.REL.NOINC `($__internal_0_$__cuda_sm20_div_u64) ;  /* 0x0000008c00b47944 */ /* 0x002fea0003c00000 */
        /* <DEDUP_REMOVED lines=12> */
.L_x_216:
        /* <DEDUP_REMOVED lines=23> */
.L_x_217:
[----:B------:R-:W-:Y:S05]  /*112e0*/  BSYNC B0 ;  /* 0x0000000000007941 */ /* 0x000fea0003800000 */
.L_x_215:
        /* <DEDUP_REMOVED lines=21> */
.L_x_219:
        /* <DEDUP_REMOVED lines=19> */
.L_x_220:
[----:B------:R-:W-:Y:S05]  /*11570*/  BSYNC B0 ;  /* 0x0000000000007941 */ /* 0x000fea0003800000 */
.L_x_218:
        /* <DEDUP_REMOVED lines=37> */
.L_x_222:
[----:B------:R-:W-:Y:S01]  /*117d0*/  ULDC UR4, c[0x0][0x2b0] ;  /* 0x0000ac0000047ab9 */ /* 0x000fe20000000800 */
[----:B-1----:R-:W-:Y:S01]  /*117e0*/  IMAD.MOV.U32 R10, RZ, RZ, RZ ;  /* 0x000000ffff0a7224 */ /* 0x002fe200078e00ff */
        /* <DEDUP_REMOVED lines=21> */
.L_x_223:
[----:B------:R-:W-:Y:S05]  /*11940*/  BSYNC B0 ;  /* 0x0000000000007941 */ /* 0x000fea0003800000 */
.L_x_221:
        /* <DEDUP_REMOVED lines=21> */
.L_x_225:
        /* <DEDUP_REMOVED lines=19> */
.L_x_226:
[----:B------:R-:W-:Y:S05]  /*11bd0*/  BSYNC B0 ;  /* 0x0000000000007941 */ /* 0x000fea0003800000 */
.L_x_224:
        /* <DEDUP_REMOVED lines=9> */
[----:B------:R-:W-:-:S03]  /*11c70*/  ULDC UR4, c[0x0][0x2b4] ;  /* 0x0000ad0000047ab9 */ /* 0x000fc60000000800 */
[----:B------:R-:W-:Y:S02]  /*11c80*/  IADD3.X R5, R3, UR5, RZ, P2, !PT ;  /* 0x0000000503057c10 */ /* 0x000fe400097fe4ff */
[----:B------:R-:W-:-:S05]  /*11c90*/  IADD3 R68, P2, -R68, R4, RZ ;  /* 0x0000000444447210 */ /* 0x000fca0007f5e1ff */
[----:B------:R-:W-:Y:S02]  /*11ca0*/  @P3 IMAD.MOV.U32 R6, RZ, RZ, R2 ;  /* 0x000000ffff063224 */ /* 0x000fe400078e0002 */
[----:B------:R-:W-:Y:S02]  /*11cb0*/  @P3 IMAD.MOV.U32 R7, RZ, RZ, R3 ;  /* 0x000000ffff073224 */ /* 0x000fe400078e0003 */
[----:B-1----:R-:W-:Y:S02]  /*11cc0*/  IMAD.U32 R3, RZ, RZ, UR4 ;  /* 0x00000004ff037e24 */ /* 0x002fe4000f8e00ff */
        /* <DEDUP_REMOVED lines=24> */
.L_x_228:
        /* <DEDUP_REMOVED lines=23> */
.L_x_229:
[----:B------:R-:W-:Y:S05]  /*11fc0*/  BSYNC B0 ;  /* 0x0000000000007941 */ /* 0x000fea0003800000 */
.L_x_227:
[----:B------:R-:W-:Y:S01]  /*11fd0*/  VIADD R96, R96, 0x1b ;  /* 0x0000001b60607836 */ /* 0x000fe20000000000 */
[--C-:B------:R-:W-:Y:S01]  /*11fe0*/  SHF.R.U64 R11, R6, 0x3, R9.reuse ;  /* 0x00000003060b7819 */ /* 0x100fe20000001209 */
[----:B------:R-:W-:Y:S01]  /*11ff0*/  ULDC UR4, c[0x0][0x210] ;  /* 0x0000840000047ab9 */ /* 0x000fe20000000800 */
[----:B------:R-:W-:Y:S01]  /*12000*/  SHF.R.U32.HI R9, RZ, 0x3, R9 ;  /* 0x00000003ff097819 */ /* 0x000fe20000011609 */
[----:B------:R-:W-:Y:S01]  /*12010*/  BSSY B0, `(.L_x_230) ;  /* 0x0000025000007945 */ /* 0x000fe20003800000 */
[----:B------:R-:W-:Y:S02]  /*12020*/  ISETP.LE.U32.AND P2, PT, R0, R11, PT ;  /* 0x0000000b0000720c */ /* 0x000fe40003f43070 */
[----:B------:R-:W-:Y:S02]  /*12030*/  SHF.R.S32.HI R2, RZ, 0x1f, R0 ;  /* 0x0000001fff027819 */ /* 0x000fe40000011400 */
[C---:B------:R-:W-:Y:S02]  /*12040*/  ISETP.LT.AND P1, PT, R96.reuse, UR4, !P1 ;  /* 0x0000000460007c0c */ /* 0x040fe4000cf21270 */
[----:B------:R-:W-:-:S02]  /*12050*/  ISETP.LT.AND P0, PT, R96, UR4, !P0 ;  /* 0x0000000460007c0c */ /* 0x000fc4000c701270 */
        /* <DEDUP_REMOVED lines=13> */
.L_x_231:
        /* <DEDUP_REMOVED lines=19> */
.L_x_232:
[----:B------:R-:W-:Y:S05]  /*12260*/  BSYNC B0 ;  /* 0x0000000000007941 */ /* 0x000fea0003800000 */
.L_x_230:
[--C-:B------:R-:W-:Y:S02]  /*12270*/  SHF.R.U64 R7, R104, 0x3, R105.reuse ;  /* 0x0000000368077819 */ /* 0x100fe40000001269 */
[----:B------:R-:W-:Y:S02]  /*12280*/  SHF.R.U32.HI R3, RZ, 0x3, R105 ;  /* 0x00000003ff037819 */ /* 0x000fe40000011669 */
[----:B------:R-:W-:-:S04]  /*12290*/  ISETP.LE.U32.AND P1, PT, R0, R7, PT ;  /* 0x000000070000720c */ /* 0x000fc80003f23070 */
[----:B------:R-:W-:-:S13]  /*122a0*/  ISETP.LE.U32.AND.EX P0, PT, R2, R3, P0, P1 ;  /* 0x000000030200720c */ /* 0x000fda0000703110 */
[----:B------:R-:W-:Y:S05]  /*122b0*/  @!P0 BRA `(.L_x_233) ;  /* 0x0000007800a48947 */ /* 0x000fea0003800000 */
[----:B------:R2:W-:Y:S01]  /*122c0*/  STG.E.64 desc[UR14][R4.64+0x100], R114 ;  /* 0x0001007204007986 */ /* 0x0005e2000c101b0e */
[----:B------:R-:W-:Y:S05]  /*122d0*/  BRA `(.L_x_233) ;  /* 0x00000078009c7947 */ /* 0x000fea0003800000 */
.L_x_208:
[----:B------:R-:W-:Y:S01]  /*122e0*/  ULDC UR4, c[0x0][0x214] ;  /* 0x0000850000047ab9 */ /* 0x000fe20000000800 */
[----:B------:R-:W-:Y:S01]  /*122f0*/  VIADD R0, R96, 0x19 ;  /* 0x0000001960007836 */ /* 0x000fe20000000000 */
[C---:B------:R-:W-:Y:S01]  /*12300*/  ISETP.GE.AND P1, PT, R94.reuse, UR4, PT ;  /* 0x000000045e007c0c */ /* 0x040fe2000bf26270 */
[----:B------:R-:W-:-:S03]  /*12310*/  VIADD R94, R94, 0x20 ;  /* 0x000000205e5e7836 */ /* 0x000fc60000000000 */
[C---:B------:R-:W-:Y:S02]  /*12320*/  ISETP.LT.AND P2, PT, R5.reuse, UR6, !P1 ;  /* 0x0000000605007c0c */ /* 0x040fe4000cf41270 */
[----:B------:R-:W-:Y:S01]  /*12330*/  ISETP.GE.AND P6, PT, R94, UR4, PT ;  /* 0x000000045e007c0c */ /* 0x000fe2000bfc6270 */
[----:B------:R-:W-:Y:S01]  /*12340*/  ULDC.64 UR4, c[0x0][0x2b8] ;  /* 0x0000ae0000047ab9 */ /* 0x000fe20000000a00 */
[C---:B------:R-:W-:Y:S01]  /*12350*/  ISETP.LT.AND P5, PT, R0.reuse, UR6, !P1 ;  /* 0x0000000600007c0c */ /* 0x040fe2000cfa1270 */
[----:B------:R-:W-:Y:S01]  /*12360*/  UIADD3 UR8, UP0, UR4, 0x100, URZ ;  /* 0x0000010004087890 */ /* 0x000fe2000ff1e03f */
[----:B------:R-:W-:Y:S02]  /*12370*/  ISETP.LT.AND P3, PT, R5, UR6, !P6 ;  /* 0x0000000605007c0c */ /* 0x000fe4000f761270 */
[----:B------:R-:W-:Y:S01]  /*12380*/  ISETP.LT.AND P4, PT, R0, UR6, !P6 ;  /* 0x0000000600007c0c */ /* 0x000fe2000f781270 */
[C---:B------:R-:W-:Y:S01]  /*12390*/  VIADD R0, R96.reuse, 0x1a ;  /* 0x0000001a60007836 */ /* 0x040fe20000000000 */
[----:B------:R-:W-:Y:S01]  /*123a0*/  UIADD3.X UR7, URZ, UR5, URZ, UP0, !UPT ;  /* 0x000000053f077290 */ /* 0x000fe200087fe43f */
[----:B------:R-:W-:-:S02]  /*123b0*/  VIADD R96, R96, 0x1b ;  /* 0x0000001b60607836 */ /* 0x000fc40000000000 */
[----:B------:R1:W-:Y:S01]  /*123c0*/  @P2 STG.E.64 desc[UR14][R6.64], R18 ;  /* 0x0000001206002986 */ /* 0x0003e2000c101b0e */
[----:B------:R-:W-:-:S04]  /*123d0*/  IADD3 R4, P2, R6, UR4, RZ ;  /* 0x0000000406047c10 */ /* 0x000fc8000ff5e0ff */
[----:B------:R-:W-:Y:S01]  /*123e0*/  IADD3.X R5, R7, UR5, RZ, P2, !PT ;  /* 0x0000000507057c10 */ /* 0x000fe200097fe4ff */
[----:B------:R2:W-:Y:S01]  /*123f0*/  @P3 STG.E.64 desc[UR14][R6.64+0x100], R2 ;  /* 0x0001000206003986 */ /* 0x0005e2000c101b0e */
[C---:B------:R-:W-:Y:S02]  /*12400*/  ISETP.LT.AND P2, PT, R0.reuse, UR6, !P6 ;  /* 0x0000000600007c0c */ /* 0x040fe4000f741270 */
[----:B------:R-:W-:Y:S01]  /*12410*/  ISETP.LT.AND P3, PT, R0, UR6, !P1 ;  /* 0x0000000600007c0c */ /* 0x000fe2000cf61270 */
[----:B------:R3:W-:Y:S01]  /*12420*/  @P5 STG.E.64 desc[UR14][R4.64], R8 ;  /* 0x0000000804005986 */ /* 0x0007e2000c101b0e */
[----:B------:R-:W-:Y:S02]  /*12430*/  IADD3 R20, P5, R4, UR4, RZ ;  /* 0x0000000404147c10 */ /* 0x000fe4000ffbe0ff */
[----:B------:R-:W-:Y:S02]  /*12440*/  ISETP.LT.AND P1, PT, R96, UR6, !P1 ;  /* 0x0000000660007c0c */ /* 0x000fe4000cf21270 */
[----:B------:R-:W-:-:S02]  /*12450*/  IADD3.X R21, R5, UR5, RZ, P5, !PT ;  /* 0x0000000505157c10 */ /* 0x000fc4000affe4ff */
[----:B-1----:R-:W-:-:S04]  /*12460*/  IADD3 R18, P6, R6, UR8, RZ ;  /* 0x0000000806127c10 */ /* 0x002fc8000ffde0ff */
[----:B------:R-:W-:Y:S02]  /*12470*/  IADD3.X R19, R7, UR7, RZ, P6, !PT ;  /* 0x0000000707137c10 */ /* 0x000fe4000b7fe4ff */
[----:B--2---:R-:W-:Y:S02]  /*12480*/  IADD3 R6, P6, R4, UR8, RZ ;  /* 0x0000000804067c10 */ /* 0x004fe4000ffde0ff */
[C---:B------:R-:W-:Y:S01]  /*12490*/  IADD3 R2, P5, R20.reuse, UR4, RZ ;  /* 0x0000000414027c10 */ /* 0x040fe2000ffbe0ff */
[----:B------:R1:W-:Y:S01]  /*124a0*/  @P4 STG.E.64 desc[UR14][R18.64], R10 ;  /* 0x0000000a12004986 */ /* 0x0003e2000c101b0e */
[----:B------:R-:W-:Y:S02]  /*124b0*/  IADD3.X R7, R5, UR7, RZ, P6, !PT ;  /* 0x0000000705077c10 */ /* 0x000fe4000b7fe4ff */
[----:B------:R-:W-:Y:S01]  /*124c0*/  IADD3.X R3, R21, UR5, RZ, P5, !PT ;  /* 0x0000000515037c10 */ /* 0x000fe2000affe4ff */
[----:B------:R1:W-:Y:S04]  /*124d0*/  @P3 STG.E.64 desc[UR14][R20.64], R12 ;  /* 0x0000000c14003986 */ /* 0x0003e8000c101b0e */
[----:B------:R1:W-:Y:S04]  /*124e0*/  @P2 STG.E.64 desc[UR14][R6.64], R14 ;  /* 0x0000000e06002986 */ /* 0x0003e8000c101b0e */
[----:B------:R1:W-:Y:S01]  /*124f0*/  @P1 STG.E.64 desc[UR14][R2.64], R16 ;  /* 0x0000001002001986 */ /* 0x0003e2000c101b0e */
[----:B---3--:R-:W-:-:S04]  /*12500*/  IADD3 R4, P1, R20, UR8, RZ ;  /* 0x0000000814047c10 */ /* 0x008fc8000ff3e0ff */
[----:B------:R-:W-:Y:S01]  /*12510*/  IADD3.X R5, R21, UR7, RZ, P1, !PT ;  /* 0x0000000715057c10 */ /* 0x000fe20008ffe4ff */
[----:B------:R-:W-:Y:S08]  /*12520*/  @!P0 BRA `(.L_x_233) ;  /* 0x0000007800088947 */ /* 0x000ff00003800000 */
[----:B------:R3:W-:Y:S01]  /*12530*/  STG.E.64 desc[UR14][R4.64], R114 ;  /* 0x0000007204007986 */ /* 0x0007e2000c101b0e */
[----:B------:R-:W-:Y:S05]  /*12540*/  BRA `(.L_x_233) ;  /* 0x0000007800007947 */ /* 0x000fea0003800000 */
.L_x_18:
[----:B------:R-:W-:Y:S01]  /*12550*/  BAR.SYNC.DEFER_BLOCKING 0x0 ;  /* 0x0000000000007b1d */ /* 0x000fe20000010000 */
[----:B------:R-:W-:-:S07]  /*12560*/  SHF.L.U32 R0, R112, 0x6, RZ ;  /* 0x0000000670007819 */ /* 0x000fce00000006ff */
[----:B------:R-:W4:Y:S01]  /*12570*/  S2UR UR5, SR_CTAID.X ;  /* 0x00000000000579c3 */ /* 0x000f220000002500 */
[----:B------:R-:W-:Y:S01]  /*12580*/  ULDC UR4, c[0x0][0x228] ;  /* 0x00008a0000047ab9 */ /* 0x000fe20000000800 */
[----:B------:R-:W-:Y:S01]  /*12590*/  BSSY B1, `(.L_x_234) ;  /* 0x00001e5000017945 */ /* 0x000fe20003800000 */
[----:B------:R-:W-:-:S04]  /*125a0*/  DEPBAR.LE SB5, 0xe ;  /* 0x0000d3800000791a */ /* 0x000fc80000000000 */
[----:B------:R-:W-:Y:S04]  /*125b0*/  STS.128 [R95], R4 ;  /* 0x000000045f007388 */ /* 0x000fe80000000c00 */
[----:B------:R-:W-:Y:S01]  /*125c0*/  STS.128 [R95+0x40], R8 ;  /* 0x000040085f007388 */ /* 0x000fe20000000c00 */
[----:B----4-:R-:W-:Y:S01]  /*125d0*/  USHF.R.S32.HI UR4, URZ, UR4, UR5 ;  /* 0x000000043f047299 */ /* 0x010fe20008011405 */
[----:B------:R-:W-:-:S04]  /*125e0*/  DEPBAR.LE SB5, 0xc ;  /* 0x0000d3000000791a */ /* 0x000fc80000000000 */
[----:B------:R-:W-:Y:S01]  /*125f0*/  STS.128 [R95+0x80], R12 ;  /* 0x0000800c5f007388 */ /* 0x000fe20000000c00 */
[----:B------:R-:W-:-:S03]  /*12600*/  ULEA UR4, UR4, 0x40, 0x6 ;  /* 0x0000004004047891 */ /* 0x000fc6000f8e303f */
[----:B------:R-:W-:Y:S01]  /*12610*/  STS.128 [R95+0xc0], R16 ;  /* 0x0000c0105f007388 */ /* 0x000fe20000000c00 */
[----:B------:R-:W-:Y:S02]  /*12620*/  BAR.SYNC.DEFER_BLOCKING 0x0 ;  /* 0x0000000000007b1d */ /* 0x000fe40000010000 */
[----:B------:R-:W-:-:S04]  /*12630*/  ISETP.LT.AND P2, PT, R0, UR4, PT ;  /* 0x0000000400007c0c */ /* 0x000fc8000bf41270 */
[----:B---3--:R-:W3:Y:S04]  /*12640*/  LDS.64 R80, [R93+UR8] ;  /* 0x000000085d507984 */ /* 0x008ee80008000a00 */
[----:B------:R-:W4:Y:S04]  /*12650*/  LDS.64 R78, [R93+UR8+0x100] ;  /* 0x000100085d4e7984 */ /* 0x000f280008000a00 */
[----:B------:R-:W4:Y:S04]  /*12660*/  LDS.64 R2, [R93+UR8+0x220] ;  /* 0x000220085d027984 */ /* 0x000f280008000a00 */
[----:B------:R-:W4:Y:S04]  /*12670*/  LDS.64 R76, [R93+UR8+0x320] ;  /* 0x000320085d4c7984 */ /* 0x000f280008000a00 */
[----:B------:R-:W4:Y:S04]  /*12680*/  LDS.64 R74, [R93+UR8+0x440] ;  /* 0x000440085d4a7984 */ /* 0x000f280008000a00 */
[----:B--2---:R-:W2:Y:S04]  /*12690*/  LDS.64 R72, [R93+UR8+0x540] ;  /* 0x000540085d487984 */ /* 0x004ea80008000a00 */
[----:B-1----:R-:W1:Y:S04]  /*126a0*/  LDS.64 R70, [R93+UR8+0x660] ;  /* 0x000660085d467984 */ /* 0x002e680008000a00 */
[----:B------:R-:W1:Y:S01]  /*126b0*/  LDS.64 R6, [R93+UR8+0x760] ;  /* 0x000760085d067984 */ /* 0x000e620008000a00 */
[----:B---3--:R-:W-:-:S02]  /*126c0*/  DMUL R18, R80, R116 ;  /* 0x0000007450127228 */ /* 0x008fc40000000000 */
[-C--:B----4-:R-:W-:Y:S02]  /*126d0*/  DMUL R4, R78, R116.reuse ;  /* 0x000000744e047228 */ /* 0x090fe40000000000 */
[-C--:B------:R-:W-:Y:S02]  /*126e0*/  DMUL R2, R2, R116.reuse ;  /* 0x0000007402027228 */ /* 0x080fe40000000000 */
[-C--:B------:R-:W-:Y:S02]  /*126f0*/  DMUL R14, R76, R116.reuse ;  /* 0x000000744c0e7228 */ /* 0x080fe40000000000 */
[-C--:B------:R-:W-:Y:S02]  /*12700*/  DMUL R12, R74, R116.reuse ;  /* 0x000000744a0c7228 */ /* 0x080fe40000000000 */
[-C--:B--2---:R-:W-:Y:S02]  /*12710*/  DMUL R10, R72, R116.reuse ;  /* 0x00000074480a7228 */ /* 0x084fe40000000000 */
[----:B-1----:R-:W-:-:S02]  /*12720*/  DMUL R8, R70, R116 ;  /* 0x0000007446087228 */ /* 0x002fc40000000000 */
[----:B------:R-:W-:Y:S01]  /*12730*/  DMUL R6, R6, R116 ;  /* 0x0000007406067228 */ /* 0x000fe20000000000 */
        /* <DEDUP_REMOVED lines=20> */
[----:B------:R-:W-:-:S03]  /*12880*/  MOV R71, UR5 ;  /* 0x0000000500477c02 */ /* 0x000fc60008000f00 */
[-C--:B------:R-:W-:Y:S02]  /*12890*/  IMAD R16, R16, R17.reuse, RZ ;  /* 0x0000001110107224 */ /* 0x080fe400078e02ff */
[----:B------:R-:W-:-:S04]  /*128a0*/  IMAD.WIDE.U32 R72, R0, R17, R72 ;  /* 0x0000001100487225 */ /* 0x000fc800078e0048 */
[----:B------:R-:W-:Y:S01]  /*128b0*/  IMAD R0, R0, R71, R16 ;  /* 0x0000004700007224 */ /* 0x000fe200078e0210 */
[----:B------:R-:W-:Y:S01]  /*128c0*/  MOV R70, R72 ;  /* 0x0000004800467202 */ /* 0x000fe20000000f00 */
[----:B------:R-:W-:-:S03]  /*128d0*/  IMAD.MOV.U32 R16, RZ, RZ, R99 ;  /* 0x000000ffff107224 */ /* 0x000fc600078e0063 */
[----:B------:R-:W-:Y:S01]  /*128e0*/  IADD3 R73, R73, R0, RZ ;  /* 0x0000000049497210 */ /* 0x000fe20007ffe0ff */
[----:B------:R-:W-:Y:S05]  /*128f0*/  BRA `(.L_x_238) ;  /* 0x00000000005c7947 */ /* 0x000fea0003800000 */
.L_x_237:
        /* <DEDUP_REMOVED lines=23> */
.L_x_238:
[----:B------:R-:W-:Y:S05]  /*12a70*/  BSYNC B0 ;  /* 0x0000000000007941 */ /* 0x000fea0003800000 */
.L_x_236:
        /* <DEDUP_REMOVED lines=12> */
[----:B------:R-:W-:Y:S02]  /*12b40*/  @P3 IMAD.MOV.U32 R72, RZ, RZ, R118 ;  /* 0x000000ffff483224 */ /* 0x000fe400078e0076 */
[----:B------:R-:W-:Y:S01]  /*12b50*/  @P3 IMAD.MOV.U32 R73, RZ, RZ, R119 ;  /* 0x000000ffff493224 */ /* 0x000fe200078e0077 */
[----:B------:R-:W-:-:S04]  /*12b60*/  ISETP.NE.U32.AND P0, PT, R71, RZ, PT ;  /* 0x000000ff4700720c */ /* 0x000fc80003f05070 */
[----:B------:R1:W-:Y:S09]  /*12b70*/  @P3 STG.E.64 desc[UR14][R72.64], R18 ;  /* 0x0000001248003986 */ /* 0x0003f2000c101b0e */
[----:B------:R-:W-:Y:S05]  /*12b80*/  @!P0 BRA `(.L_x_240) ;  /* 0x0000000000188947 */ /* 0x000fea0003800000 */
[----:B------:R-:W-:Y:S01]  /*12b90*/  ULDC.64 UR4, c[0x0][0x2b0] ;  /* 0x0000ac0000047ab9 */ /* 0x000fe20000000a00 */
[----:B------:R-:W-:Y:S01]  /*12ba0*/  MOV R100, 0x12be0 ;  /* 0x00012be000647802 */ /* 0x000fe20000000f00 */
[----:B------:R-:W-:Y:S01]  /*12bb0*/  IMAD.U32 R102, RZ, RZ, UR4 ;  /* 0x00000004ff667e24 */ /* 0x000fe2000f8e00ff */
[----:B------:R-:W-:Y:S02]  /*12bc0*/  MOV R99, UR5 ;  /* 0x0000000500637c02 */ /* 0x000fe40008000f00 */
[----:B-1---5:R-:W-:Y:S05]  /*12bd0*/  CALL.REL.NOINC `($__internal_1_$__cuda_sm20_rem_u64) ;  /* 0x0000007400fc7944 */ /* 0x022fea0003c00000 */
[----:B------:R-:W-:Y:S05]  /*12be0*/  BRA `(.L_x_241) ;  /* 0x00000000004c7947 */ /* 0x000fea0003800000 */
.L_x_240:
[----:B------:R-:W2:Y:S01]  /*12bf0*/  I2F.U32.RP R70, R17 ;  /* 0x0000001100467306 */ /* 0x000ea20000209000 */
[----:B-1----:R-:W-:Y:S02]  /*12c00*/  MOV R72, RZ ;  /* 0x000000ff00487202 */ /* 0x002fe40000000f00 */
[----:B------:R-:W-:-:S05]  /*12c10*/  MOV R105, RZ ;  /* 0x000000ff00697202 */ /* 0x000fca0000000f00 */
[----:B--2---:R-:W1:Y:S02]  /*12c20*/  MUFU.RCP R19, R70 ;  /* 0x0000004600137308 */ /* 0x004e640000001000 */
        /* <DEDUP_REMOVED lines=15> */
.L_x_241:
[----:B------:R-:W-:Y:S05]  /*12d20*/  BSYNC B0 ;  /* 0x0000000000007941 */ /* 0x000fea0003800000 */
.L_x_239:
[----:B------:R-:W-:Y:S01]  /*12d30*/  VIADD R17, R94, 0x20 ;  /* 0x000000205e117836 */ /* 0x000fe20000000000 */
[----:B------:R-:W-:Y:S01]  /*12d40*/  ULDC.64 UR4, c[0x0][0x210] ;  /* 0x0000840000047ab9 */ /* 0x000fe20000000a00 */
[--C-:B------:R-:W-:Y:S01]  /*12d50*/  SHF.R.U64 R19, R104, 0x3, R105.reuse ;  /* 0x0000000368137819 */ /* 0x100fe20000001269 */
[----:B------:R-:W-:Y:S02]  /*12d60*/  BSSY B0, `(.L_x_242) ;  /* 0x000003d000007945 */ /* 0x000fe40003800000 */
[----:B------:R-:W-:Y:S02]  /*12d70*/  ISETP.GE.AND P0, PT, R17, UR5, PT ;  /* 0x0000000511007c0c */ /* 0x000fe4000bf06270 */
[----:B------:R-:W-:Y:S02]  /*12d80*/  SHF.R.U32.HI R17, RZ, 0x3, R105 ;  /* 0x00000003ff117819 */ /* 0x000fe40000011669 */
        /* <DEDUP_REMOVED lines=9> */
[----:B------:R-:W-:Y:S02]  /*12e20*/  @P4 IMAD.MOV.U32 R70, RZ, RZ, R118 ;  /* 0x000000ffff464224 */ /* 0x000fe400078e0076 */
[----:B------:R-:W-:Y:S02]  /*12e30*/  @P4 IMAD.MOV.U32 R71, RZ, RZ, R119 ;  /* 0x000000ffff474224 */ /* 0x000fe400078e0077 */
[----:B------:R-:W-:-:S03]  /*12e40*/  IMAD.X R19, R17, 0x1, ~R69, P3 ;  /* 0x0000000111137824 */ /* 0x000fc600018e0e45 */
[----:B------:R1:W-:Y:S02]  /*12e50*/  @P4 STG.E.64 desc[UR14][R70.64+0x100], R4 ;  /* 0x0001000446004986 */ /* 0x0003e4000c101b0e */
        /* <DEDUP_REMOVED lines=22> */
.L_x_243:
        /* <DEDUP_REMOVED lines=23> */
.L_x_244:
[----:B------:R-:W-:Y:S05]  /*13130*/  BSYNC B0 ;  /* 0x0000000000007941 */ /* 0x000fea0003800000 */
.L_x_242:
        /* <DEDUP_REMOVED lines=21> */
.L_x_246:
        /* <DEDUP_REMOVED lines=19> */
.L_x_247:
[----:B------:R-:W-:Y:S05]  /*133c0*/  BSYNC B0 ;  /* 0x0000000000007941 */ /* 0x000fea0003800000 */
.L_x_245:
        /* <DEDUP_REMOVED lines=14> */
[----:B------:R-:W-:Y:S02]  /*134b0*/  IMAD.U32 R17, RZ, RZ, UR4 ;  /* 0x00000004ff117e24 */ /* 0x000fe4000f8e00ff */
        /* <DEDUP_REMOVED lines=24> */
.L_x_249:
        /* <DEDUP_REMOVED lines=23> */
.L_x_250:
[----:B------:R-:W-:Y:S05]  /*137b0*/  BSYNC B0 ;  /* 0x0000000000007941 */ /* 0x000fea0003800000 */
.L_x_248:
        /* <DEDUP_REMOVED lines=21> */
.L_x_252:
        /* <DEDUP_REMOVED lines=19> */
.L_x_253:
[----:B------:R-:W-:Y:S05]  /*13a40*/  BSYNC B0 ;  /* 0x0000000000007941 */ /* 0x000fea0003800000 */
.L_x_251:
        /* <DEDUP_REMOVED lines=37> */
.L_x_255:
        /* <DEDUP_REMOVED lines=23> */
.L_x_256:
[----:B------:R-:W-:Y:S05]  /*13e10*/  BSYNC B0 ;  /* 0x0000000000007941 */ /* 0x000fea0003800000 */
.L_x_254:
        /* <DEDUP_REMOVED lines=21> */
.L_x_258:
        /* <DEDUP_REMOVED lines=19> */
.L_x_259:
[----:B------:R-:W-:Y:S05]  /*140a0*/  BSYNC B0 ;  /* 0x0000000000007941 */ /* 0x000fea0003800000 */
.L_x_257:
        /* <DEDUP_REMOVED lines=9> */
.L_x_235:
[----:B------:R-:W-:Y:S01]  /*14140*/  ULDC.64 UR6, c[0x0][0x210] ;  /* 0x0000840000067ab9 */ /* 0x000fe20000000a00 */
[C---:B------:R-:W-:Y:S01]  /*14150*/  VIADD R0, R94.reuse, 0x20 ;  /* 0x000000205e007836 */ /* 0x040fe20000000000 */
[----:B------:R-:W-:Y:S01]  /*14160*/  ISETP.GE.AND P1, PT, R94, UR7, PT ;  /* 0x000000075e007c0c */ /* 0x000fe2000bf26270 */
[----:B------:R-:W-:Y:S02]  /*14170*/  ULDC.64 UR4, c[0x0][0x2b8] ;  /* 0x0000ae0000047ab9 */ /* 0x000fe40000000a00 */
[----:B------:R-:W-:Y:S01]  /*14180*/  UIADD3 UR9, UP0, UR4, 0x100, URZ ;  /* 0x0000010004097890 */ /* 0x000fe2000ff1e03f */
[----:B------:R-:W-:Y:S02]  /*14190*/  ISETP.LT.AND P3, PT, R96, UR6, !P1 ;  /* 0x0000000660007c0c */ /* 0x000fe4000cf61270 */
[----:B------:R-:W-:Y:S01]  /*141a0*/  ISETP.GE.AND P0, PT, R0, UR7, PT ;  /* 0x0000000700007c0c */ /* 0x000fe2000bf06270 */
[----:B------:R-:W-:Y:S01]  /*141b0*/  VIADD R0, R96, 0x1 ;  /* 0x0000000160007836 */ /* 0x000fe20000000000 */
[----:B------:R-:W-:-:S02]  /*141c0*/  UIADD3.X UR7, URZ, UR5, URZ, UP0, !UPT ;  /* 0x000000053f077290 */ /* 0x000fc400087fe43f */
[----:B------:R-:W-:Y:S02]  /*141d0*/  ISETP.LT.AND P6, PT, R96, UR6, !P0 ;  /* 0x0000000660007c0c */ /* 0x000fe4000c7c1270 */
[C---:B------:R-:W-:Y:S02]  /*141e0*/  ISETP.LT.AND P4, PT, R0.reuse, UR6, !P1 ;  /* 0x0000000600007c0c */ /* 0x040fe4000cf81270 */
[----:B------:R-:W-:Y:S01]  /*141f0*/  ISETP.LT.AND P5, PT, R0, UR6, !P0 ;  /* 0x0000000600007c0c */ /* 0x000fe2000c7a1270 */
[----:B------:R-:W-:Y:S02]  /*14200*/  VIADD R0, R96, 0x2 ;  /* 0x0000000260007836 */ /* 0x000fe40000000000 */
[----:B------:R-:W-:Y:S02]  /*14210*/  @P3 IMAD.MOV.U32 R72, RZ, RZ, R118 ;  /* 0x000000ffff483224 */ /* 0x000fe400078e0076 */
[----:B------:R-:W-:-:S05]  /*14220*/  @P3 IMAD.MOV.U32 R73, RZ, RZ, R119 ;  /* 0x000000ffff493224 */ /* 0x000fca00078e0077 */
[----:B------:R1:W-:Y:S01]  /*14230*/  @P3 STG.E.64 desc[UR14][R72.64], R18 ;  /* 0x0000001248003986 */ /* 0x0003e2000c101b0e */
[----:B------:R-:W-:-:S04]  /*14240*/  IADD3 R16, P3, R118, UR4, RZ ;  /* 0x0000000476107c10 */ /* 0x000fc8000ff7e0ff */
[----:B------:R-:W-:Y:S02]  /*14250*/  IADD3.X R17, R119, UR5, RZ, P3, !PT ;  /* 0x0000000577117c10 */ /* 0x000fe40009ffe4ff */
[----:B------:R-:W-:-:S04]  /*14260*/  IADD3 R70, P3, R118, UR9, RZ ;  /* 0x0000000976467c10 */ /* 0x000fc8000ff7e0ff */
[----:B------:R-:W-:Y:S02]  /*14270*/  IADD3.X R71, R119, UR7, RZ, P3, !PT ;  /* 0x0000000777477c10 */ /* 0x000fe40009ffe4ff */
[----:B------:R-:W-:Y:S01]  /*14280*/  ISETP.LT.AND P3, PT, R0, UR6, !P0 ;  /* 0x0000000600007c0c */ /* 0x000fe2000c761270 */
[----:B-1----:R-:W-:Y:S02]  /*14290*/  @P6 IMAD.MOV.U32 R18, RZ, RZ, R118 ;  /* 0x000000ffff126224 */ /* 0x002fe400078e0076 */
[----:B------:R-:W-:-:S05]  /*142a0*/  @P6 IMAD.MOV.U32 R19, RZ, RZ, R119 ;  /* 0x000000ffff136224 */ /* 0x000fca00078e0077 */
[----:B------:R1:W-:Y:S04]  /*142b0*/  @P6 STG.E.64 desc[UR14][R18.64+0x100], R4 ;  /* 0x0001000412006986 */ /* 0x0003e8000c101b0e */
[----:B------:R2:W-:Y:S01]  /*142c0*/  @P4 STG.E.64 desc[UR14][R16.64], R2 ;  /* 0x0000000210004986 */ /* 0x0005e2000c101b0e */
[----:B------:R-:W-:Y:S01]  /*142d0*/  ISETP.LT.AND P4, PT, R0, UR6, !P1 ;  /* 0x0000000600007c0c */ /* 0x000fe2000cf81270 */
[----:B------:R-:W-:Y:S02]  /*142e0*/  VIADD R0, R96, 0x3 ;  /* 0x0000000360007836 */ /* 0x000fe40000000000 */
[----:B------:R3:W-:Y:S03]  /*142f0*/  @P5 STG.E.64 desc[UR14][R70.64], R14 ;  /* 0x0000000e46005986 */ /* 0x0007e6000c101b0e */
[----:B------:R-:W-:-:S02]  /*14300*/  ISETP.LT.AND P1, PT, R0, UR6, !P1 ;  /* 0x0000000600007c0c */ /* 0x000fc4000cf21270 */
[----:B------:R-:W-:Y:S02]  /*14310*/  ISETP.LT.AND P0, PT, R0, UR6, !P0 ;  /* 0x0000000600007c0c */ /* 0x000fe4000c701270 */
[C---:B-1----:R-:W-:Y:S02]  /*14320*/  IADD3 R4, P6, R16.reuse, UR4, RZ ;  /* 0x0000000410047c10 */ /* 0x042fe4000ffde0ff */
[----:B------:R-:W-:Y:S02]  /*14330*/  IADD3 R18, P5, R16, UR9, RZ ;  /* 0x0000000910127c10 */ /* 0x000fe4000ffbe0ff */
[C---:B------:R-:W-:Y:S02]  /*14340*/  IADD3.X R5, R17.reuse, UR5, RZ, P6, !PT ;  /* 0x0000000511057c10 */ /* 0x040fe4000b7fe4ff */
[----:B------:R-:W-:Y:S02]  /*14350*/  IADD3.X R19, R17, UR7, RZ, P5, !PT ;  /* 0x0000000711137c10 */ /* 0x000fe4000affe4ff */
[C---:B--2---:R-:W-:Y:S01]  /*14360*/  IADD3 R16, P6, R4.reuse, UR4, RZ ;  /* 0x0000000404107c10 */ /* 0x044fe2000ffde0ff */
[----:B------:R3:W-:Y:S01]  /*14370*/  @P4 STG.E.64 desc[UR14][R4.64], R12 ;  /* 0x0000000c04004986 */ /* 0x0007e2000c101b0e */
[----:B------:R-:W-:-:S02]  /*14380*/  IADD3 R2, P5, R4, UR9, RZ ;  /* 0x0000000904027c10 */ /* 0x000fc4000ffbe0ff */
[C---:B------:R-:W-:Y:S01]  /*14390*/  IADD3.X R17, R5.reuse, UR5, RZ, P6, !PT ;  /* 0x0000000505117c10 */ /* 0x040fe2000b7fe4ff */
[----:B------:R3:W-:Y:S01]  /*143a0*/  @P3 STG.E.64 desc[UR14][R18.64], R10 ;  /* 0x0000000a12003986 */ /* 0x0007e2000c101b0e */
[----:B------:R-:W-:-:S03]  /*143b0*/  IADD3.X R3, R5, UR7, RZ, P5, !PT ;  /* 0x0000000705037c10 */ /* 0x000fc6000affe4ff */
[----:B------:R3:W-:Y:S04]  /*143c0*/  @P1 STG.E.64 desc[UR14][R16.64], R8 ;  /* 0x0000000810001986 */ /* 0x0007e8000c101b0e */
[----:B------:R3:W-:Y:S02]  /*143d0*/  @P0 STG.E.64 desc[UR14][R2.64], R6 ;  /* 0x0000000602000986 */ /* 0x0007e4000c101b0e */
.L_x_260:
[----:B------:R-:W-:Y:S05]  /*143e0*/  BSYNC B1 ;  /* 0x0000000000017941 */ /* 0x000fea0003800000 */
.L_x_234:
[----:B------:R-:W-:Y:S01]  /*143f0*/  BAR.SYNC.DEFER_BLOCKING 0x0 ;  /* 0x0000000000007b1d */ /* 0x000fe20000010000 */
[----:B------:R-:W-:-:S05]  /*14400*/  VIADD R0, R96, 0x8 ;  /* 0x0000000860007836 */ /* 0x000fca0000000000 */
[----:B------:R-:W-:Y:S01]  /*14410*/  ULDC.64 UR4, c[0x0][0x2d0] ;  /* 0x0000b40000047ab9 */ /* 0x000fe20000000a00 */
[----:B------:R-:W-:Y:S01]  /*14420*/  BSSY B1, `(.L_x_261) ;  /* 0x00001d9000017945 */ /* 0x000fe20003800000 */
[----:B------:R-:W-:-:S04]  /*14430*/  DEPBAR.LE SB5, 0x8 ;  /* 0x0000d2000000791a */ /* 0x000fc80000000000 */
[----:B------:R-:W-:Y:S04]  /*14440*/  STS.128 [R95], R32 ;  /* 0x000000205f007388 */ /* 0x000fe80000000c00 */
[----:B------:R-:W-:Y:S04]  /*14450*/  STS.128 [R95+0x40], R28 ;  /* 0x0000401c5f007388 */ /* 0x000fe80000000c00 */
[----:B------:R-:W-:Y:S04]  /*14460*/  STS.128 [R95+0x80], R24 ;  /* 0x000080185f007388 */ /* 0x000fe80000000c00 */
[----:B------:R-:W-:Y:S01]  /*14470*/  STS.128 [R95+0xc0], R20 ;  /* 0x0000c0145f007388 */ /* 0x000fe20000000c00 */
[----:B------:R-:W-:Y:S06]  /*14480*/  BAR.SYNC.DEFER_BLOCKING 0x0 ;  /* 0x0000000000007b1d */ /* 0x000fec0000010000 */
[----:B---3--:R-:W2:Y:S04]  /*14490*/  LDS.64 R16, [R93+UR8] ;  /* 0x000000085d107984 */ /* 0x008ea80008000a00 */
[----:B------:R-:W3:Y:S04]  /*144a0*/  LDS.64 R14, [R93+UR8+0x100] ;  /* 0x000100085d0e7984 */ /* 0x000ee80008000a00 */
[----:B------:R-:W4:Y:S04]  /*144b0*/  LDS.64 R12, [R93+UR8+0x220] ;  /* 0x000220085d0c7984 */ /* 0x000f280008000a00 */
[----:B------:R-:W4:Y:S04]  /*144c0*/  LDS.64 R10, [R93+UR8+0x320] ;  /* 0x000320085d0a7984 */ /* 0x000f280008000a00 */
[----:B------:R-:W4:Y:S04]  /*144d0*/  LDS.64 R8, [R93+UR8+0x440] ;  /* 0x000440085d087984 */ /* 0x000f280008000a00 */
[----:B-1----:R-:W1:Y:S04]  /*144e0*/  LDS.64 R6, [R93+UR8+0x540] ;  /* 0x000540085d067984 */ /* 0x002e680008000a00 */
[----:B------:R-:W1:Y:S04]  /*144f0*/  LDS.64 R4, [R93+UR8+0x660] ;  /* 0x000660085d047984 */ /* 0x000e680008000a00 */
[----:B------:R-:W1:Y:S01]  /*14500*/  LDS.64 R2, [R93+UR8+0x760] ;  /* 0x000760085d027984 */ /* 0x000e620008000a00 */
[-C--:B--2---:R-:W-:Y:S01]  /*14510*/  DMUL R24, R16, R116.reuse ;  /* 0x0000007410187228 */ /* 0x084fe20000000000 */
[----:B------:R-:W-:Y:S01]  /*14520*/  IADD3 R16, P0, R118, UR4, RZ ;  /* 0x0000000476107c10 */ /* 0x000fe2000ff1e0ff */
[----:B---3--:R-:W-:-:S03]  /*14530*/  DMUL R14, R14, R116 ;  /* 0x000000740e0e7228 */ /* 0x008fc60000000000 */
[----:B------:R-:W-:Y:S01]  /*14540*/  IADD3.X R17, R119, UR5, RZ, P0, !PT ;  /* 0x0000000577117c10 */ /* 0x000fe200087fe4ff */
[-C--:B----4-:R-:W-:Y:S02]  /*14550*/  DMUL R12, R12, R116.reuse ;  /* 0x000000740c0c7228 */ /* 0x090fe40000000000 */
[-C--:B------:R-:W-:Y:S02]  /*14560*/  DMUL R10, R10, R116.reuse ;  /* 0x000000740a0a7228 */ /* 0x080fe40000000000 */
[-C--:B------:R-:W-:Y:S02]  /*14570*/  DMUL R8, R8, R116.reuse ;  /* 0x0000007408087228 */ /* 0x080fe40000000000 */
[-C--:B-1----:R-:W-:Y:S02]  /*14580*/  DMUL R6, R6, R116.reuse ;  /* 0x0000007406067228 */ /* 0x082fe40000000000 */
[-C--:B------:R-:W-:Y:S02]  /*14590*/  DMUL R4, R4, R116.reuse ;  /* 0x0000007404047228 */ /* 0x080fe40000000000 */
[----:B------:R-:W-:Y:S01]  /*145a0*/  DMUL R2, R2, R116 ;  /* 0x0000007402027228 */ /* 0x000fe20000000000 */
        /* <DEDUP_REMOVED lines=28> */
.L_x_264:
        /* <DEDUP_REMOVED lines=23> */
.L_x_265:
[----:B------:R-:W-:Y:S05]  /*148e0*/  BSYNC B0 ;  /* 0x0000000000007941 */ /* 0x000fea0003800000 */
.L_x_263:
        /* <DEDUP_REMOVED lines=21> */
.L_x_267:
        /* <DEDUP_REMOVED lines=19> */
.L_x_268:
[----:B------:R-:W-:Y:S05]  /*14b70*/  BSYNC B0 ;  /* 0x0000000000007941 */ /* 0x000fea0003800000 */
.L_x_266:
        /* <DEDUP_REMOVED lines=39> */
.L_x_270:
        /* <DEDUP_REMOVED lines=23> */
.L_x_271:
[----:B------:R-:W-:Y:S05]  /*14f60*/  BSYNC B0 ;  /* 0x0000000000007941 */ /* 0x000fea0003800000 */
.L_x_269:
        /* <DEDUP_REMOVED lines=21> */
.L_x_273:
        /* <DEDUP_REMOVED lines=19> */
.L_x_274:
[----:B------:R-:W-:Y:S05]  /*151f0*/  BSYNC B0 ;  /* 0x0000000000007941 */ /* 0x000fea0003800000 */
.L_x_272:
        /* <DEDUP_REMOVED lines=37> */
.L_x_276:
        /* <DEDUP_REMOVED lines=23> */
.L_x_277:
[----:B------:R-:W-:Y:S05]  /*155c0*/  BSYNC B0 ;  /* 0x0000000000007941 */ /* 0x000fea0003800000 */
.L_x_275:
        /* <DEDUP_REMOVED lines=21> */
.L_x_279:
        /* <DEDUP_REMOVED lines=19> */
.L_x_280:
[----:B------:R-:W-:Y:S05]  /*15850*/  BSYNC B0 ;  /* 0x0000000000007941 */ /* 0x000fea0003800000 */
.L_x_278:
        /* <DEDUP_REMOVED lines=37> */
.L_x_282:
        /* <DEDUP_REMOVED lines=23> */
.L_x_283:
[----:B------:R-:W-:Y:S05]  /*15c20*/  BSYNC B0 ;  /* 0x0000000000007941 */ /* 0x000fea0003800000 */
.L_x_281:
        /* <DEDUP_REMOVED lines=21> */
.L_x_285:
        /* <DEDUP_REMOVED lines=19> */
.L_x_286:
[----:B------:R-:W-:Y:S05]  /*15eb0*/  BSYNC B0 ;  /* 0x0000000000007941 */ /* 0x000fea0003800000 */
.L_x_284:
        /* <DEDUP_REMOVED lines=9> */
.L_x_262:
[----:B------:R-:W-:Y:S01]  /*15f50*/  ULDC UR4, c[0x0][0x214] ;  /* 0x0000850000047ab9 */ /* 0x000fe20000000800 */
[C---:B------:R-:W-:Y:S01]  /*15f60*/  VIADD R18, R94.reuse, 0x20 ;  /* 0x000000205e127836 */ /* 0x040fe20000000000 */
[----:B------:R-:W-:-:S04]  /*15f70*/  ISETP.GE.AND P1, PT, R94, UR4, PT ;  /* 0x000000045e007c0c */ /* 0x000fc8000bf26270 */
[----:B------:R-:W-:Y:S01]  /*15f80*/  ISETP.GE.AND P0, PT, R18, UR4, PT ;  /* 0x0000000412007c0c */ /* 0x000fe2000bf06270 */
[----:B------:R-:W-:Y:S01]  /*15f90*/  ULDC.64 UR4, c[0x0][0x2b8] ;  /* 0x0000ae0000047ab9 */ /* 0x000fe20000000a00 */
[C---:B------:R-:W-:Y:S01]  /*15fa0*/  ISETP.LT.AND P3, PT, R0.reuse, UR6, !P1 ;  /* 0x0000000600007c0c */ /* 0x040fe2000cf61270 */
[----:B------:R-:W-:Y:S01]  /*15fb0*/  UIADD3 UR9, UP0, UR4, 0x100, URZ ;  /* 0x0000010004097890 */ /* 0x000fe2000ff1e03f */
[----:B------:R-:W-:Y:S01]  /*15fc0*/  ISETP.LT.AND P6, PT, R0, UR6, !P0 ;  /* 0x0000000600007c0c */ /* 0x000fe2000c7c1270 */
[----:B------:R-:W-:Y:S02]  /*15fd0*/  VIADD R0, R96, 0x9 ;  /* 0x0000000960007836 */ /* 0x000fe40000000000 */
[----:B------:R-:W-:-:S03]  /*15fe0*/  UIADD3.X UR7, URZ, UR5, URZ, UP0, !UPT ;  /* 0x000000053f077290 */ /* 0x000fc600087fe43f */
[C---:B------:R-:W-:Y:S02]  /*15ff0*/  ISETP.LT.AND P4, PT, R0.reuse, UR6, !P1 ;  /* 0x0000000600007c0c */ /* 0x040fe4000cf81270 */
[----:B------:R-:W-:Y:S01]  /*16000*/  ISETP.LT.AND P5, PT, R0, UR6, !P0 ;  /* 0x0000000600007c0c */ /* 0x000fe2000c7a1270 */
[----:B------:R-:W-:Y:S02]  /*16010*/  VIADD R0, R96, 0xa ;  /* 0x0000000a60007836 */ /* 0x000fe40000000000 */
[----:B------:R-:W-:Y:S01]  /*16020*/  @P3 STG.E.64 desc[UR14][R16.64], R24 ;  /* 0x0000001810003986 */ /* 0x000fe2000c101b0e */
[----:B------:R-:W-:-:S03]  /*16030*/  IADD3 R18, P3, R16, UR4, RZ ;  /* 0x0000000410127c10 */ /* 0x000fc6000ff7e0ff */
[----:B------:R1:W-:Y:S01]  /*16040*/  @P6 STG.E.64 desc[UR14][R16.64+0x100], R14 ;  /* 0x0001000e10006986 */ /* 0x0003e2000c101b0e */
[----:B------:R-:W-:Y:S02]  /*16050*/  IADD3.X R19, R17, UR5, RZ, P3, !PT ;  /* 0x0000000511137c10 */ /* 0x000fe40009ffe4ff */
[----:B------:R-:W-:-:S03]  /*16060*/  IADD3 R20, P3, R16, UR9, RZ ;  /* 0x0000000910147c10 */ /* 0x000fc6000ff7e0ff */
[----:B------:R2:W-:Y:S01]  /*16070*/  @P4 STG.E.64 desc[UR14][R18.64], R12 ;  /* 0x0000000c12004986 */ /* 0x0005e2000c101b0e */
[----:B------:R-:W-:Y:S02]  /*16080*/  IADD3.X R21, R17, UR7, RZ, P3, !PT ;  /* 0x0000000711157c10 */ /* 0x000fe40009ffe4ff */
[C---:B------:R-:W-:Y:S02]  /*16090*/  ISETP.LT.AND P4, PT, R0.reuse, UR6, !P1 ;  /* 0x0000000600007c0c */ /* 0x040fe4000cf81270 */
[----:B------:R-:W-:Y:S01]  /*160a0*/  ISETP.LT.AND P3, PT, R0, UR6, !P0 ;  /* 0x0000000600007c0c */ /* 0x000fe2000c761270 */
[----:B------:R-:W-:Y:S01]  /*160b0*/  VIADD R0, R96, 0xb ;  /* 0x0000000b60007836 */ /* 0x000fe20000000000 */
[----:B------:R3:W-:Y:S01]  /*160c0*/  @P5 STG.E.64 desc[UR14][R20.64], R10 ;  /* 0x0000000a14005986 */ /* 0x0007e2000c101b0e */
[----:B------:R-:W-:-:S03]  /*160d0*/  IADD3 R22, P5, R18, UR9, RZ ;  /* 0x0000000912167c10 */ /* 0x000fc6000ffbe0ff */
[C---:B------:R-:W-:Y:S02]  /*160e0*/  ISETP.LT.AND P1, PT, R0.reuse, UR6, !P1 ;  /* 0x0000000600007c0c */ /* 0x040fe4000cf21270 */
[----:B------:R-:W-:Y:S02]  /*160f0*/  ISETP.LT.AND P0, PT, R0, UR6, !P0 ;  /* 0x0000000600007c0c */ /* 0x000fe4000c701270 */
[----:B------:R-:W-:Y:S02]  /*16100*/  IADD3.X R23, R19, UR7, RZ, P5, !PT ;  /* 0x0000000713177c10 */ /* 0x000fe4000affe4ff */
[----:B-1----:R-:W-:-:S04]  /*16110*/  IADD3 R14, P6, R18, UR4, RZ ;  /* 0x00000004120e7c10 */ /* 0x002fc8000ffde0ff */
[----:B------:R-:W-:Y:S02]  /*16120*/  IADD3.X R15, R19, UR5, RZ, P6, !PT ;  /* 0x00000005130f7c10 */ /* 0x000fe4000b7fe4ff */
[C---:B--2---:R-:W-:Y:S02]  /*16130*/  IADD3 R18, P6, R14.reuse, UR4, RZ ;  /* 0x000000040e127c10 */ /* 0x044fe4000ffde0ff */
[----:B------:R-:W-:Y:S01]  /*16140*/  IADD3 R12, P5, R14, UR9, RZ ;  /* 0x000000090e0c7c10 */ /* 0x000fe2000ffbe0ff */
[----:B------:R3:W-:Y:S01]  /*16150*/  @P4 STG.E.64 desc[UR14][R14.64], R8 ;  /* 0x000000080e004986 */ /* 0x0007e2000c101b0e */
[C---:B------:R-:W-:Y:S02]  /*16160*/  IADD3.X R19, R15.reuse, UR5, RZ, P6, !PT ;  /* 0x000000050f137c10 */ /* 0x040fe4000b7fe4ff */
[----:B------:R-:W-:Y:S01]  /*16170*/  IADD3.X R13, R15, UR7, RZ, P5, !PT ;  /* 0x000000070f0d7c10 */ /* 0x000fe2000affe4ff */
[----:B------:R3:W-:Y:S04]  /*16180*/  @P3 STG.E.64 desc[UR14][R22.64], R6 ;  /* 0x0000000616003986 */ /* 0x0007e8000c101b0e */
[----:B------:R3:W-:Y:S04]  /*16190*/  @P1 STG.E.64 desc[UR14][R18.64], R4 ;  /* 0x0000000412001986 */ /* 0x0007e8000c101b0e */
[----:B------:R3:W-:Y:S02]  /*161a0*/  @P0 STG.E.64 desc[UR14][R12.64], R2 ;  /* 0x000000020c000986 */ /* 0x0007e4000c101b0e */
.L_x_287:
[----:B------:R-:W-:Y:S05]  /*161b0*/  BSYNC B1 ;  /* 0x0000000000017941 */ /* 0x000fea0003800000 */
.L_x_261:
[----:B------:R-:W-:Y:S01]  /*161c0*/  BAR.SYNC.DEFER_BLOCKING 0x0 ;  /* 0x0000000000007b1d */ /* 0x000fe20000010000 */
[----:B------:R-:W-:-:S05]  /*161d0*/  VIADD R0, R96, 0x10 ;  /* 0x0000001060007836 */ /* 0x000fca0000000000 */
[----:B------:R-:W-:Y:S01]  /*161e0*/  ULDC.64 UR4, c[0x0][0x2d0] ;  /* 0x0000b40000047ab9 */ /* 0x000fe20000000a00 */
[----:B------:R-:W-:Y:S01]  /*161f0*/  BSSY B1, `(.L_x_288) ;  /* 0x00001da000017945 */ /* 0x000fe20003800000 */
[----:B------:R-:W-:-:S04]  /*16200*/  IADD3 R16, P0, R16, UR4, RZ ;  /* 0x0000000410107c10 */ /* 0x000fc8000ff1e0ff */
[----:B------:R-:W-:Y:S01]  /*16210*/  IADD3.X R17, R17, UR5, RZ, P0, !PT ;  /* 0x0000000511117c10 */ /* 0x000fe200087fe4ff */
[----:B------:R-:W-:-:S04]  /*16220*/  DEPBAR.LE SB5, 0x5 ;  /* 0x0000d1400000791a */ /* 0x000fc80000000000 */
[----:B------:R-:W-:Y:S04]  /*16230*/  STS.128 [R95], R36 ;  /* 0x000000245f007388 */ /* 0x000fe80000000c00 */
[----:B------:R-:W-:Y:S04]  /*16240*/  STS.128 [R95+0x40], R40 ;  /* 0x000040285f007388 */ /* 0x000fe80000000c00 */
[----:B------:R-:W-:Y:S01]  /*16250*/  STS.128 [R95+0x80], R44 ;  /* 0x0000802c5f007388 */ /* 0x000fe20000000c00 */
[----:B------:R-:W-:-:S04]  /*16260*/  DEPBAR.LE SB5, 0x4 ;  /* 0x0000d1000000791a */ /* 0x000fc80000000000 */
[----:B------:R-:W-:Y:S01]  /*16270*/  STS.128 [R95+0xc0], R48 ;  /* 0x0000c0305f007388 */ /* 0x000fe20000000c00 */
[----:B------:R-:W-:Y:S06]  /*16280*/  BAR.SYNC.DEFER_BLOCKING 0x0 ;  /* 0x0000000000007b1d */ /* 0x000fec0000010000 */
[----:B---3--:R-:W2:Y:S04]  /*16290*/  LDS.64 R20, [R93+UR8] ;  /* 0x000000085d147984 */ /* 0x008ea80008000a00 */
[----:B------:R-:W3:Y:S04]  /*162a0*/  LDS.64 R14, [R93+UR8+0x100] ;  /* 0x000100085d0e7984 */ /* 0x000ee80008000a00 */
[----:B------:R-:W4:Y:S04]  /*162b0*/  LDS.64 R12, [R93+UR8+0x220] ;  /* 0x000220085d0c7984 */ /* 0x000f280008000a00 */
[----:B------:R-:W4:Y:S04]  /*162c0*/  LDS.64 R10, [R93+UR8+0x320] ;  /* 0x000320085d0a7984 */ /* 0x000f280008000a00 */
[----:B-1----:R-:W1:Y:S04]  /*162d0*/  LDS.64 R8, [R93+UR8+0x440] ;  /* 0x000440085d087984 */ /* 0x002e680008000a00 */
[----:B------:R-:W1:Y:S04]  /*162e0*/  LDS.64 R6, [R93+UR8+0x540] ;  /* 0x000540085d067984 */ /* 0x000e680008000a00 */
[----:B------:R-:W1:Y:S04]  /*162f0*/  LDS.64 R4, [R93+UR8+0x660] ;  /* 0x000660085d047984 */ /* 0x000e680008000a00 */
[----:B------:R-:W1:Y:S01]  /*16300*/  LDS.64 R2, [R93+UR8+0x760] ;  /* 0x000760085d027984 */ /* 0x000e620008000a00 */
[----:B--2---:R-:W-:-:S02]  /*16310*/  DMUL R20, R20, R116 ;  /* 0x0000007414147228 */ /* 0x004fc40000000000 */
[-C--:B---3--:R-:W-:Y:S02]  /*16320*/  DMUL R14, R14, R116.reuse ;  /* 0x000000740e0e7228 */ /* 0x088fe40000000000 */
[-C--:B----4-:R-:W-:Y:S02]  /*16330*/  DMUL R12, R12, R116.reuse ;  /* 0x000000740c0c7228 */ /* 0x090fe40000000000 */
[-C--:B------:R-:W-:Y:S02]  /*16340*/  DMUL R10, R10, R116.reuse ;  /* 0x000000740a0a7228 */ /* 0x080fe40000000000 */
[-C--:B-1----:R-:W-:Y:S02]  /*16350*/  DMUL R8, R8, R116.reuse ;  /* 0x0000007408087228 */ /* 0x082fe40000000000 */
[-C--:B------:R-:W-:Y:S02]  /*16360*/  DMUL R6, R6, R116.reuse ;  /* 0x0000007406067228 */ /* 0x080fe40000000000 */
[----:B------:R-:W-:-:S02]  /*16370*/  DMUL R4, R4, R116 ;  /* 0x0000007404047228 */ /* 0x000fc40000000000 */
        /* <DEDUP_REMOVED lines=29> */
.L_x_291:
        /* <DEDUP_REMOVED lines=23> */
.L_x_292:
[----:B------:R-:W-:Y:S05]  /*166c0*/  BSYNC B0 ;  /* 0x0000000000007941 */ /* 0x000fea0003800000 */
.L_x_290:
        /* <DEDUP_REMOVED lines=21> */
.L_x_294:
        /* <DEDUP_REMOVED lines=19> */
.L_x_295:
[----:B------:R-:W-:Y:S05]  /*16950*/  BSYNC B0 ;  /* 0x0000000000007941 */ /* 0x000fea0003800000 */
.L_x_293:
        /* <DEDUP_REMOVED lines=39> */
.L_x_297:
        /* <DEDUP_REMOVED lines=23> */
.L_x_298:
[----:B------:R-:W-:Y:S05]  /*16d40*/  BSYNC B0 ;  /* 0x0000000000007941 */ /* 0x000fea0003800000 */
.L_x_296:
        /* <DEDUP_REMOVED lines=21> */
.L_x_300:
        /* <DEDUP_REMOVED lines=19> */
.L_x_301:
[----:B------:R-:W-:Y:S05]  /*16fd0*/  BSYNC B0 ;  /* 0x0000000000007941 */ /* 0x000fea0003800000 */
.L_x_299:
        /* <DEDUP_REMOVED lines=37> */
.L_x_303:
        /* <DEDUP_REMOVED lines=23> */
.L_x_304:
[----:B------:R-:W-:Y:S05]  /*173a0*/  BSYNC B0 ;  /* 0x0000000000007941 */ /* 0x000fea0003800000 */
.L_x_302:
        /* <DEDUP_REMOVED lines=21> */
.L_x_306:
        /* <DEDUP_REMOVED lines=19> */
.L_x_307:
[----:B------:R-:W-:Y:S05]  /*17630*/  BSYNC B0 ;  /* 0x0000000000007941 */ /* 0x000fea0003800000 */
.L_x_305:
        /* <DEDUP_REMOVED lines=37> */
.L_x_309:
        /* <DEDUP_REMOVED lines=23> */
.L_x_310:
[----:B------:R-:W-:Y:S05]  /*17a00*/  BSYNC B0 ;  /* 0x0000000000007941 */ /* 0x000fea0003800000 */
.L_x_308:
        /* <DEDUP_REMOVED lines=21> */
.L_x_312:
        /* <DEDUP_REMOVED lines=19> */
.L_x_313:
[----:B------:R-:W-:Y:S05]  /*17c90*/  BSYNC B0 ;  /* 0x0000000000007941 */ /* 0x000fea0003800000 */
.L_x_311:
        /* <DEDUP_REMOVED lines=9> */
.L_x_289:
        /* <DEDUP_REMOVED lines=13> */
[----:B------:R1:W-:Y:S01]  /*17e00*/  @P3 STG.E.64 desc[UR14][R16.64], R20 ;  /* 0x0000001410003986 */ /* 0x0003e2000c101b0e */
        /* <DEDUP_REMOVED lines=9> */
[----:B------:R3:W-:Y:S04]  /*17ea0*/  @P5 STG.E.64 desc[UR14][R22.64], R10 ;  /* 0x0000000a16005986 */ /* 0x0007e8000c101b0e */
[----:B------:R-:W-:-:S02]  /*17eb0*/  ISETP.LT.AND P1, PT, R0, UR6, !P1 ;  /* 0x0000000600007c0c */ /* 0x000fc4000cf21270 */
[----:B------:R-:W-:Y:S02]  /*17ec0*/  ISETP.LT.AND P0, PT, R0, UR6, !P0 ;  /* 0x0000000600007c0c */ /* 0x000fe4000c701270 */
[C---:B-1----:R-:W-:Y:S02]  /*17ed0*/  IADD3 R20, P5, R18.reuse, UR9, RZ ;  /* 0x0000000912147c10 */ /* 0x042fe4000ffbe0ff */
[----:B--2---:R-:W-:Y:S02]  /*17ee0*/  IADD3 R14, P6, R18, UR4, RZ ;  /* 0x00000004120e7c10 */ /* 0x004fe4000ffde0ff */
[C---:B------:R-:W-:Y:S02]  /*17ef0*/  IADD3.X R21, R19.reuse, UR7, RZ, P5, !PT ;  /* 0x0000000713157c10 */ /* 0x040fe4000affe4ff */
[----:B------:R-:W-:Y:S02]  /*17f00*/  IADD3.X R15, R19, UR5, RZ, P6, !PT ;  /* 0x00000005130f7c10 */ /* 0x000fe4000b7fe4ff */
[----:B---3--:R-:W-:-:S02]  /*17f10*/  IADD3 R18, P6, R14, UR4, RZ ;  /* 0x000000040e127c10 */ /* 0x008fc4000ffde0ff */
[----:B------:R-:W-:Y:S01]  /*17f20*/  IADD3 R12, P5, R14, UR9, RZ ;  /* 0x000000090e0c7c10 */ /* 0x000fe2000ffbe0ff */
[----:B------:R2:W-:Y:S01]  /*17f30*/  @P4 STG.E.64 desc[UR14][R14.64], R8 ;  /* 0x000000080e004986 */ /* 0x0005e2000c101b0e */
[C---:B------:R-:W-:Y:S02]  /*17f40*/  IADD3.X R19, R15.reuse, UR5, RZ, P6, !PT ;  /* 0x000000050f137c10 */ /* 0x040fe4000b7fe4ff */
[----:B------:R-:W-:Y:S01]  /*17f50*/  IADD3.X R13, R15, UR7, RZ, P5, !PT ;  /* 0x000000070f0d7c10 */ /* 0x000fe2000affe4ff */
[----:B------:R2:W-:Y:S04]  /*17f60*/  @P3 STG.E.64 desc[UR14][R20.64], R6 ;  /* 0x0000000614003986 */ /* 0x0005e8000c101b0e */
[----:B------:R2:W-:Y:S04]  /*17f70*/  @P1 STG.E.64 desc[UR14][R18.64], R4 ;  /* 0x0000000412001986 */ /* 0x0005e8000c101b0e */
[----:B------:R2:W-:Y:S02]  /*17f80*/  @P0 STG.E.64 desc[UR14][R12.64], R2 ;  /* 0x000000020c000986 */ /* 0x0005e4000c101b0e */
.L_x_314:
[----:B------:R-:W-:Y:S05]  /*17f90*/  BSYNC B1 ;  /* 0x0000000000017941 */ /* 0x000fea0003800000 */
.L_x_288:
[----:B------:R-:W-:Y:S01]  /*17fa0*/  BAR.SYNC.DEFER_BLOCKING 0x0 ;  /* 0x0000000000007b1d */ /* 0x000fe20000010000 */
[----:B------:R-:W-:-:S05]  /*17fb0*/  VIADD R0, R96, 0x18 ;  /* 0x0000001860007836 */ /* 0x000fca0000000000 */
[----:B------:R-:W-:Y:S02]  /*17fc0*/  ULDC.64 UR4, c[0x0][0x2d0] ;  /* 0x0000b40000047ab9 */ /* 0x000fe40000000a00 */
[----:B--2---:R-:W-:-:S04]  /*17fd0*/  IADD3 R14, P0, R16, UR4, RZ ;  /* 0x00000004100e7c10 */ /* 0x004fc8000ff1e0ff */
[----:B------:R-:W-:Y:S01]  /*17fe0*/  IADD3.X R15, R17, UR5, RZ, P0, !PT ;  /* 0x00000005110f7c10 */ /* 0x000fe200087fe4ff */
[----:B-----5:R-:W-:Y:S04]  /*17ff0*/  STS.128 [R95], R64 ;  /* 0x000000405f007388 */ /* 0x020fe80000000c00 */
[----:B------:R-:W-:Y:S04]  /*18000*/  STS.128 [R95+0x40], R60 ;  /* 0x0000403c5f007388 */ /* 0x000fe80000000c00 */
[----:B------:R-:W-:Y:S04]  /*18010*/  STS.128 [R95+0x80], R56 ;  /* 0x000080385f007388 */ /* 0x000fe80000000c00 */
[----:B------:R-:W-:Y:S01]  /*18020*/  STS.128 [R95+0xc0], R52 ;  /* 0x0000c0345f007388 */ /* 0x000fe20000000c00 */
[----:B------:R-:W-:Y:S06]  /*18030*/  BAR.SYNC.DEFER_BLOCKING 0x0 ;  /* 0x0000000000007b1d */ /* 0x000fec0000010000 */
[----:B------:R-:W2:Y:S04]  /*18040*/  LDS.64 R18, [R93+UR8] ;  /* 0x000000085d127984 */ /* 0x000ea80008000a00 */
[----:B------:R-:W3:Y:S04]  /*18050*/  LDS.64 R12, [R93+UR8+0x100] ;  /* 0x000100085d0c7984 */ /* 0x000ee80008000a00 */
[----:B------:R-:W4:Y:S04]  /*18060*/  LDS.64 R10, [R93+UR8+0x220] ;  /* 0x000220085d0a7984 */ /* 0x000f280008000a00 */
[----:B-1----:R-:W1:Y:S04]  /*18070*/  LDS.64 R8, [R93+UR8+0x320] ;  /* 0x000320085d087984 */ /* 0x002e680008000a00 */
[----:B------:R-:W1:Y:S04]  /*18080*/  LDS.64 R6, [R93+UR8+0x440] ;  /* 0x000440085d067984 */ /* 0x000e680008000a00 */
[----:B------:R-:W1:Y:S04]  /*18090*/  LDS.64 R4, [R93+UR8+0x540] ;  /* 0x000540085d047984 */ /* 0x000e680008000a00 */
[----:B------:R-:W1:Y:S04]  /*180a0*/  LDS.64 R2, [R93+UR8+0x660] ;  /* 0x000660085d027984 */ /* 0x000e680008000a00 */
[----:B------:R-:W1:Y:S01]  /*180b0*/  LDS.64 R20, [R93+UR8+0x760] ;  /* 0x000760085d147984 */ /* 0x000e620008000a00 */
[----:B--2---:R-:W-:-:S02]  /*180c0*/  DMUL R18, R18, R116 ;  /* 0x0000007412127228 */ /* 0x004fc40000000000 */
[-C--:B---3--:R-:W-:Y:S02]  /*180d0*/  DMUL R12, R12, R116.reuse ;  /* 0x000000740c0c7228 */ /* 0x088fe40000000000 */
[-C--:B----4-:R-:W-:Y:S02]  /*180e0*/  DMUL R10, R10, R116.reuse ;  /* 0x000000740a0a7228 */ /* 0x090fe40000000000 */
[-C--:B-1----:R-:W-:Y:S02]  /*180f0*/  DMUL R8, R8, R116.reuse ;  /* 0x0000007408087228 */ /* 0x082fe40000000000 */
[-C--:B------:R-:W-:Y:S02]  /*18100*/  DMUL R6, R6, R116.reuse ;  /* 0x0000007406067228 */ /* 0x080fe40000000000 */
        /* <DEDUP_REMOVED lines=31> */
.L_x_317:
        /* <DEDUP_REMOVED lines=23> */
.L_x_318:
[----:B------:R-:W-:Y:S05]  /*18470*/  BSYNC B0 ;  /* 0x0000000000007941 */ /* 0x000fea0003800000 */
.L_x_316:
        /* <DEDUP_REMOVED lines=21> */
.L_x_320:
        /* <DEDUP_REMOVED lines=19> */
.L_x_321:
[----:B------:R-:W-:Y:S05]  /*18700*/  BSYNC B0 ;  /* 0x0000000000007941 */ /* 0x000fea0003800000 */
.L_x_319:
        /* <DEDUP_REMOVED lines=39> */
.L_x_323:
        /* <DEDUP_REMOVED lines=23> */
.L_x_324:
[----:B------:R-:W-:Y:S05]  /*18af0*/  BSYNC B0 ;  /* 0x0000000000007941 */ /* 0x000fea0003800000 */
.L_x_322:
        /* <DEDUP_REMOVED lines=21> */
.L_x_326:
        /* <DEDUP_REMOVED lines=19> */
.L_x_327:
[----:B------:R-:W-:Y:S05]  /*18d80*/  BSYNC B0 ;  /* 0x0000000000007941 */ /* 0x000fea0003800000 */
.L_x_325:
        /* <DEDUP_REMOVED lines=39> */
.L_x_329:
        /* <DEDUP_REMOVED lines=23> */
.L_x_330:
[----:B------:R-:W-:Y:S05]  /*19170*/  BSYNC B0 ;  /* 0x0000000000007941 */ /* 0x000fea0003800000 */
.L_x_328:
        /* <DEDUP_REMOVED lines=21> */
.L_x_332:
        /* <DEDUP_REMOVED lines=19> */
.L_x_333:
[----:B------:R-:W-:Y:S05]  /*19400*/  BSYNC B0 ;  /* 0x0000000000007941 */ /* 0x000fea0003800000 */
.L_x_331:
        /* <DEDUP_REMOVED lines=37> */
.L_x_335:
        /* <DEDUP_REMOVED lines=23> */
.L_x_336:
[----:B------:R-:W-:Y:S05]  /*197d0*/  BSYNC B0 ;  /* 0x0000000000007941 */ /* 0x000fea0003800000 */
.L_x_334:
        /* <DEDUP_REMOVED lines=22> */
.L_x_338:
[----:B-1----:R-:W1:Y:S01]  /*19940*/  I2F.U32.RP R3, R5 ;  /* 0x0000000500037306 */ /* 0x002e620000209000 */
[----:B------:R-:W-:-:S07]  /*19950*/  MOV R105, RZ ;  /* 0x000000ff00697202 */ /* 0x000fce0000000f00 */
[----:B-1----:R-:W1:Y:S02]  /*19960*/  MUFU.RCP R8, R3 ;  /* 0x0000000300087308 */ /* 0x002e640000001000 */
[----:B-1----:R-:W-:-:S06]  /*19970*/  VIADD R8, R8, 0xffffffe ;  /* 0x0ffffffe08087836 */ /* 0x002fcc0000000000 */
        /* <DEDUP_REMOVED lines=15> */
.L_x_339:
[----:B------:R-:W-:Y:S05]  /*19a70*/  BSYNC B0 ;  /* 0x0000000000007941 */ /* 0x000fea0003800000 */
.L_x_337:
[--C-:B------:R-:W-:Y:S02]  /*19a80*/  SHF.R.U64 R5, R104, 0x3, R105.reuse ;  /* 0x0000000368057819 */ /* 0x100fe40000001269 */
[----:B------:R-:W-:Y:S02]  /*19a90*/  SHF.R.U32.HI R3, RZ, 0x3, R105 ;  /* 0x00000003ff037819 */ /* 0x000fe40000011669 */
[----:B------:R-:W-:-:S04]  /*19aa0*/  ISETP.LE.U32.AND P1, PT, R0, R5, PT ;  /* 0x000000050000720c */ /* 0x000fc80003f23070 */
[----:B------:R-:W-:-:S13]  /*19ab0*/  ISETP.LE.U32.AND.EX P0, PT, R4, R3, P0, P1 ;  /* 0x000000030400720c */ /* 0x000fda0000703110 */
[----:B------:R-:W-:Y:S05]  /*19ac0*/  @!P0 BRA `(.L_x_233) ;  /* 0x0000000000a08947 */ /* 0x000fea0003800000 */
[----:B------:R1:W-:Y:S01]  /*19ad0*/  STG.E.64 desc[UR14][R6.64+0x100], R116 ;  /* 0x0001007406007986 */ /* 0x0003e2000c101b0e */
[----:B------:R-:W-:Y:S05]  /*19ae0*/  BRA `(.L_x_233) ;  /* 0x0000000000987947 */ /* 0x000fea0003800000 */
.L_x_315:
        /* <DEDUP_REMOVED lines=9> */
[----:B------:R-:W-:Y:S02]  /*19b80*/  UIADD3.X UR7, URZ, UR5, URZ, UP0, !UPT ;  /* 0x000000053f077290 */ /* 0x000fe400087fe43f */
[----:B------:R-:W-:Y:S02]  /*19b90*/  IADD3 R20, P6, R14, UR8, RZ ;  /* 0x000000080e147c10 */ /* 0x000fe4000ffde0ff */
[C---:B------:R-:W-:Y:S02]  /*19ba0*/  ISETP.LT.AND P4, PT, R0.reuse, UR6, !P0 ;  /* 0x0000000600007c0c */ /* 0x040fe4000c781270 */
[----:B------:R-:W-:Y:S01]  /*19bb0*/  ISETP.LT.AND P3, PT, R0, UR6, !P5 ;  /* 0x0000000600007c0c */ /* 0x000fe2000ef61270 */
[C---:B------:R-:W-:Y:S01]  /*19bc0*/  VIADD R0, R96.reuse, 0x1a ;  /* 0x0000001a60007836 */ /* 0x040fe20000000000 */
[----:B------:R-:W-:Y:S01]  /*19bd0*/  @P2 STG.E.64 desc[UR14][R14.64], R18 ;  /* 0x000000120e002986 */ /* 0x000fe2000c101b0e */
[----:B------:R-:W-:Y:S01]  /*19be0*/  VIADD R96, R96, 0x1b ;  /* 0x0000001b60607836 */ /* 0x000fe20000000000 */
[----:B------:R-:W-:-:S02]  /*19bf0*/  IADD3.X R21, R15, UR7, RZ, P6, !PT ;  /* 0x000000070f157c10 */ /* 0x000fc4000b7fe4ff */
[----:B------:R1:W-:Y:S01]  /*19c00*/  @P1 STG.E.64 desc[UR14][R14.64+0x100], R12 ;  /* 0x0001000c0e001986 */ /* 0x0003e2000c101b0e */
[----:B------:R-:W-:Y:S02]  /*19c10*/  IADD3 R16, P1, R14, UR4, RZ ;  /* 0x000000040e107c10 */ /* 0x000fe4000ff3e0ff */
[C---:B------:R-:W-:Y:S02]  /*19c20*/  ISETP.LT.AND P2, PT, R0.reuse, UR6, !P0 ;  /* 0x0000000600007c0c */ /* 0x040fe4000c741270 */
[----:B------:R-:W-:Y:S02]  /*19c30*/  IADD3.X R17, R15, UR5, RZ, P1, !PT ;  /* 0x000000050f117c10 */ /* 0x000fe40008ffe4ff */
[----:B------:R-:W-:Y:S02]  /*19c40*/  ISETP.LT.AND P1, PT, R0, UR6, !P5 ;  /* 0x0000000600007c0c */ /* 0x000fe4000ef21270 */
[C---:B------:R-:W-:Y:S01]  /*19c50*/  ISETP.LT.AND P0, PT, R96.reuse, UR6, !P0 ;  /* 0x0000000660007c0c */ /* 0x040fe2000c701270 */
[----:B------:R2:W-:Y:S01]  /*19c60*/  @P4 STG.E.64 desc[UR14][R16.64], R10 ;  /* 0x0000000a10004986 */ /* 0x0005e2000c101b0e */
[----:B------:R-:W-:-:S02]  /*19c70*/  ISETP.LT.AND P5, PT, R96, UR6, !P5 ;  /* 0x0000000660007c0c */ /* 0x000fc4000efa1270 */
[C---:B------:R-:W-:Y:S01]  /*19c80*/  IADD3 R22, P6, R16.reuse, UR8, RZ ;  /* 0x0000000810167c10 */ /* 0x040fe2000ffde0ff */
[----:B------:R2:W-:Y:S03]  /*19c90*/  @P3 STG.E.64 desc[UR14][R20.64], R8 ;  /* 0x0000000814003986 */ /* 0x0005e6000c101b0e */
[----:B------:R-:W-:Y:S02]  /*19ca0*/  IADD3.X R23, R17, UR7, RZ, P6, !PT ;  /* 0x0000000711177c10 */ /* 0x000fe4000b7fe4ff */
[----:B-1----:R-:W-:-:S04]  /*19cb0*/  IADD3 R12, P4, R16, UR4, RZ ;  /* 0x00000004100c7c10 */ /* 0x002fc8000ff9e0ff */
        /* <DEDUP_REMOVED lines=9> */
.L_x_233:
[----:B------:R-:W-:Y:S05]  /*19d50*/  BSYNC B2 ;  /* 0x0000000000027941 */ /* 0x000fea0003800000 */
.L_x_17:
[----:B-12---:R-:W1:Y:S08]  /*19d60*/  LDC R2, c[0x0][0x224] ;  /* 0x00008900ff027b82 */ /* 0x006e700000000800 */
[----:B------:R-:W2:Y:S01]  /*19d70*/  LDC R0, c[0x0][0x320] ;  /* 0x0000c800ff007b82 */ /* 0x000ea20000000800 */
[----:B-1----:R-:W-:-:S04]  /*19d80*/  ISETP.GT.AND P0, PT, R2, 0x1, PT ;  /* 0x000000010200780c */ /* 0x002fc80003f04270 */
[----:B--2---:R-:W-:-:S13]  /*19d90*/  ISETP.EQ.AND P0, PT, R0, RZ, P0 ;  /* 0x000000ff0000720c */ /* 0x004fda0000702270 */
[----:B------:R-:W-:Y:S05]  /*19da0*/  @!P0 EXIT ;  /* 0x000000000000894d */ /* 0x000fea0003800000 */
[----:B------:R-:W1:Y:S01]  /*19db0*/  S2R R0, SR_TID.X ;  /* 0x0000000000007919 */ /* 0x000e620000002100 */
[----:B------:R-:W-:Y:S01]  /*19dc0*/  VIADD R3, R110, 0x1 ;  /* 0x000000016e037836 */ /* 0x000fe20000000000 */
[----:B------:R-:W-:Y:S04]  /*19dd0*/  BAR.SYNC.DEFER_BLOCKING 0x0 ;  /* 0x0000000000007b1d */ /* 0x000fe80000010000 */
[----:B------:R-:W-:-:S04]  /*19de0*/  ISETP.NE.AND P1, PT, R3, R2, PT ;  /* 0x000000020300720c */ /* 0x000fc80003f25270 */
[----:B------:R-:W-:Y:S02]  /*19df0*/  SEL R2, R3, RZ, P1 ;  /* 0x000000ff03027207 */ /* 0x000fe40000800000 */
[----:B-1----:R-:W-:-:S13]  /*19e00*/  ISETP.GT.AND P0, PT, R0, RZ, PT ;  /* 0x000000ff0000720c */ /* 0x002fda0003f04270 */
[----:B------:R-:W-:Y:S05]  /*19e10*/  @P0 EXIT ;  /* 0x000000000000094d */ /* 0x000fea0003800000 */
[----:B------:R-:W1:Y:S01]  /*19e20*/  S2R R3, SR_CTAID.Y ;  /* 0x0000000000037919 */ /* 0x000e620000002600 */
[----:B------:R-:W2:Y:S01]  /*19e30*/  S2UR UR6, SR_CTAID.X ;  /* 0x00000000000679c3 */ /* 0x000ea20000002500 */
[----:B------:R-:W-:Y:S01]  /*19e40*/  ULDC UR5, c[0x0][0x228] ;  /* 0x00008a0000057ab9 */ /* 0x000fe20000000800 */
[----:B------:R-:W-:Y:S02]  /*19e50*/  UMOV UR4, 0xffffffff ;  /* 0xffffffff00047882 */ /* 0x000fe40000000000 */
[----:B------:R-:W-:-:S04]  /*19e60*/  USHF.L.U32 UR4, UR4, UR5, URZ ;  /* 0x0000000504047299 */ /* 0x000fc8000800063f */
[----:B------:R-:W4:Y:S08]  /*19e70*/  LDC R0, c[0x0][0x21c] ;  /* 0x00008700ff007b82 */ /* 0x000f300000000800 */
[----:B---3--:R-:W3:Y:S01]  /*19e80*/  LDC.64 R4, c[0x0][0x370] ;  /* 0x0000dc00ff047b82 */ /* 0x008ee20000000a00 */
[----:B--2---:R-:W-:Y:S01]  /*19e90*/  ULOP3.LUT UR4, UR6, UR4, URZ, 0x30, !UPT ;  /* 0x0000000406047292 */ /* 0x004fe2000f8e303f */
[----:B-1----:R-:W-:Y:S01]  /*19ea0*/  SHF.L.U32 R3, R3, UR5, RZ ;  /* 0x0000000503037c19 */ /* 0x002fe200080006ff */
[----:B------:R-:W-:-:S04]  /*19eb0*/  USHF.R.S32.HI UR5, URZ, UR5, UR6 ;  /* 0x000000053f057299 */ /* 0x000fc80008011406 */
[----:B------:R-:W-:-:S05]  /*19ec0*/  IADD3 R3, R3, UR4, RZ ;  /* 0x0000000403037c10 */ /* 0x000fca000fffe0ff */
[----:B----4-:R-:W-:-:S04]  /*19ed0*/  IMAD R3, R3, R0, UR5 ;  /* 0x0000000503037e24 */ /* 0x010fc8000f8e0200 */
[----:B---3--:R-:W-:Y:S01]  /*19ee0*/  IMAD.WIDE R4, R3, 0x4, R4 ;  /* 0x0000000403047825 */ /* 0x008fe200078e0204 */
[----:B------:R-:W-:Y:S01]  /*19ef0*/  @!PT LDS RZ, [RZ] ;  /* 0x00000000fffff984 */ /* 0x000fe20000000800 */
[----:B------:R-:W-:Y:S01]  /*19f00*/  @!PT LDS RZ, [RZ] ;  /* 0x00000000fffff984 */ /* 0x000fe20000000800 */
[----:B------:R-:W-:Y:S01]  /*19f10*/  @!PT LDS RZ, [RZ] ;  /* 0x00000000fffff984 */ /* 0x000fe20000000800 */
[----:B------:R-:W-:Y:S01]  /*19f20*/  @!PT LDS RZ, [RZ] ;  /* 0x00000000fffff984 */ /* 0x000fe20000000800 */
[----:B------:R-:W-:Y:S06]  /*19f30*/  MEMBAR.ALL.GPU ;  /* 0x0000000000007992 */ /* 0x000fec000000a000 */
[----:B------:R-:W-:-:S00]  /*19f40*/  ERRBAR ;  /* 0x00000000000079ab */ /* 0x000fc00000000000 */
[----:B------:R-:W-:Y:S06]  /*19f50*/  CGAERRBAR ;  /* 0x00000000000075ab */ /* 0x000fec0000000000 */
[----:B------:R-:W-:Y:S01]  /*19f60*/  STG.E.STRONG.GPU desc[UR14][R4.64], R2 ;  /* 0x0000000204007986 */ /* 0x000fe2000c10f90e */
[----:B------:R-:W-:Y:S05]  /*19f70*/  EXIT ;  /* 0x000000000000794d */ /* 0x000fea0003800000 */
        .weak           $__internal_0_$__cuda_sm20_div_u64
        .type           $__internal_0_$__cuda_sm20_div_u64,@function
        .size           $__internal_0_$__cuda_sm20_div_u64,($__internal_1_$__cuda_sm20_rem_u64 - $__internal_0_$__cuda_sm20_div_u64)
$__internal_0_$__cuda_sm20_div_u64:
[----:B------:R-:W-:Y:S02]  /*19f80*/  IMAD.MOV.U32 R124, RZ, RZ, R103 ;  /* 0x000000ffff7c7224 */ /* 0x000fe400078e0067 */
[----:B------:R-:W-:-:S04]  /*19f90*/  IMAD.MOV.U32 R125, RZ, RZ, R106 ;  /* 0x000000ffff7d7224 */ /* 0x000fc800078e006a */
[----:B------:R-:W1:Y:S08]  /*19fa0*/  I2F.U64.RP R99, R124 ;  /* 0x0000007c00637312 */ /* 0x000e700000309000 */
[----:B-1----:R-:W1:Y:S02]  /*19fb0*/  MUFU.RCP R101, R99 ;  /* 0x0000006300657308 */ /* 0x002e640000001000 */
[----:B-1----:R-:W-:-:S06]  /*19fc0*/  IADD3 R101, R101, 0x1ffffffe, RZ ;  /* 0x1ffffffe65657810 */ /* 0x002fcc0007ffe0ff */
[----:B------:R-:W1:Y:S02]  /*19fd0*/  F2I.U64.TRUNC R122, R101 ;  /* 0x00000065007a7311 */ /* 0x000e64000020d800 */
[----:B-1----:R-:W-:-:S04]  /*19fe0*/  IMAD.WIDE.U32 R108, R122, R103, RZ ;  /* 0x000000677a6c7225 */ /* 0x002fc800078e00ff */
[C---:B------:R-:W-:Y:S01]  /*19ff0*/  IMAD R100, R122.reuse, R106, R109 ;  /* 0x0000006a7a647224 */ /* 0x040fe200078e026d */
[----:B------:R-:W-:Y:S02]  /*1a000*/  IADD3 R102, P3, RZ, -R108, RZ ;  /* 0x8000006cff667210 */ /* 0x000fe40007f7e0ff */
[----:B------:R-:W-:Y:S01]  /*1a010*/  MOV R109, R122 ;  /* 0x0000007a006d7202 */ /* 0x000fe20000000f00 */
[----:B------:R-:W-:Y:S02]  /*1a020*/  IMAD R100, R123, R103, R100 ;  /* 0x000000677b647224 */ /* 0x000fe400078e0264 */
[----:B------:R-:W-:-:S04]  /*1a030*/  IMAD.HI.U32 R108, R122, R102, RZ ;  /* 0x000000667a6c7227 */ /* 0x000fc800078e00ff */
[----:B------:R-:W-:-:S04]  /*1a040*/  IMAD.X R100, RZ, RZ, ~R100, P3 ;  /* 0x000000ffff647224 */ /* 0x000fc800018e0e64 */
[----:B------:R-:W-:-:S04]  /*1a050*/  IMAD.WIDE.U32 R108, P5, R122, R100, R108 ;  /* 0x000000647a6c7225 */ /* 0x000fc800078a006c */
[C---:B------:R-:W-:Y:S02]  /*1a060*/  IMAD R99, R123.reuse, R100, RZ ;  /* 0x000000647b637224 */ /* 0x040fe400078e02ff */
[----:B------:R-:W-:-:S04]  /*1a070*/  IMAD.HI.U32 R102, P4, R123, R102, R108 ;  /* 0x000000667b667227 */ /* 0x000fc8000788006c */
[----:B------:R-:W-:Y:S01]  /*1a080*/  IMAD.HI.U32 R100, R123, R100, RZ ;  /* 0x000000647b647227 */ /* 0x000fe200078e00ff */
[----:B------:R-:W-:-:S03]  /*1a090*/  IADD3 R109, P3, R99, R102, RZ ;  /* 0x00000066636d7210 */ /* 0x000fc60007f7e0ff */
[----:B------:R-:W-:Y:S02]  /*1a0a0*/  IMAD.X R100, R100, 0x1, R123, P5 ;  /* 0x0000000164647824 */ /* 0x000fe400028e067b */
[----:B------:R-:W-:-:S03]  /*1a0b0*/  IMAD.WIDE.U32 R122, R109, R103, RZ ;  /* 0x000000676d7a7225 */ /* 0x000fc600078e00ff */
[----:B------:R-:W-:Y:S01]  /*1a0c0*/  IADD3.X R101, RZ, RZ, R100, P3, P4 ;  /* 0x000000ffff657210 */ /* 0x000fe20001fe8464 */
[----:B------:R-:W-:Y:S01]  /*1a0d0*/  IMAD R100, R109, R106, R123 ;  /* 0x0000006a6d647224 */ /* 0x000fe200078e027b */
[----:B------:R-:W-:-:S03]  /*1a0e0*/  IADD3 R102, P3, RZ, -R122, RZ ;  /* 0x8000007aff667210 */ /* 0x000fc60007f7e0ff */
[----:B------:R-:W-:Y:S02]  /*1a0f0*/  IMAD R100, R101, R103, R100 ;  /* 0x0000006765647224 */ /* 0x000fe400078e0264 */
[----:B------:R-:W-:-:S03]  /*1a100*/  IMAD.HI.U32 R108, R109, R102, RZ ;  /* 0x000000666d6c7227 */ /* 0x000fc600078e00ff */
[----:B------:R-:W-:-:S05]  /*1a110*/  IADD3.X R100, RZ, ~R100, RZ, P3, !PT ;  /* 0x80000064ff647210 */ /* 0x000fca0001ffe4ff */
[----:B------:R-:W-:-:S04]  /*1a120*/  IMAD.WIDE.U32 R108, P5, R109, R100, R108 ;  /* 0x000000646d6c7225 */ /* 0x000fc800078a006c */
[C---:B------:R-:W-:Y:S02]  /*1a130*/  IMAD R99, R101.reuse, R100, RZ ;  /* 0x0000006465637224 */ /* 0x040fe400078e02ff */
[----:B------:R-:W-:Y:S01]  /*1a140*/  IMAD.HI.U32 R102, P4, R101, R102, R108 ;  /* 0x0000006665667227 */ /* 0x000fe2000788006c */
[----:B------:R-:W-:-:S03]  /*1a150*/  MOV R109, RZ ;  /* 0x000000ff006d7202 */ /* 0x000fc60000000f00 */
[----:B------:R-:W-:Y:S01]  /*1a160*/  IMAD.HI.U32 R100, R101, R100, RZ ;  /* 0x0000006465647227 */ /* 0x000fe200078e00ff */
[----:B------:R-:W-:-:S03]  /*1a170*/  IADD3 R99, P3, R99, R102, RZ ;  /* 0x0000006663637210 */ /* 0x000fc60007f7e0ff */
[----:B------:R-:W-:Y:S02]  /*1a180*/  IMAD.X R100, R100, 0x1, R101, P5 ;  /* 0x0000000164647824 */ /* 0x000fe400028e0665 */
[----:B------:R-:W-:-:S03]  /*1a190*/  IMAD.HI.U32 R108, R99, R98, RZ ;  /* 0x00000062636c7227 */ /* 0x000fc600078e00ff */
[----:B------:R-:W-:Y:S01]  /*1a1a0*/  IADD3.X R102, RZ, RZ, R100, P3, P4 ;  /* 0x000000ffff667210 */ /* 0x000fe20001fe8464 */
[----:B------:R-:W-:-:S04]  /*1a1b0*/  IMAD.WIDE.U32 R100, R99, R97, R108 ;  /* 0x0000006163647225 */ /* 0x000fc800078e006c */
[C---:B------:R-:W-:Y:S02]  /*1a1c0*/  IMAD R105, R102.reuse, R97, RZ ;  /* 0x0000006166697224 */ /* 0x040fe400078e02ff */
[----:B------:R-:W-:-:S04]  /*1a1d0*/  IMAD.HI.U32 R100, P4, R102, R98, R100 ;  /* 0x0000006266647227 */ /* 0x000fc80007880064 */
[----:B------:R-:W-:Y:S01]  /*1a1e0*/  IMAD.HI.U32 R99, R102, R97, RZ ;  /* 0x0000006166637227 */ /* 0x000fe200078e00ff */
[----:B------:R-:W-:-:S03]  /*1a1f0*/  IADD3 R105, P3, R105, R100, RZ ;  /* 0x0000006469697210 */ /* 0x000fc60007f7e0ff */
[----:B------:R-:W-:Y:S02]  /*1a200*/  IMAD.X R99, RZ, RZ, R99, P4 ;  /* 0x000000ffff637224 */ /* 0x000fe400020e0663 */
[----:B------:R-:W-:-:S03]  /*1a210*/  IMAD.WIDE.U32 R100, R105, R103, RZ ;  /* 0x0000006769647225 */ /* 0x000fc600078e00ff */
[----:B------:R-:W-:Y:S01]  /*1a220*/  IADD3.X R108, RZ, R99, RZ, P3, !PT ;  /* 0x00000063ff6c7210 */ /* 0x000fe20001ffe4ff */
[----:B------:R-:W-:Y:S01]  /*1a230*/  IMAD R99, R105, R106, R101 ;  /* 0x0000006a69637224 */ /* 0x000fe200078e0265 */
[----:B------:R-:W-:-:S03]  /*1a240*/  IADD3 R98, P3, -R100, R98, RZ ;  /* 0x0000006264627210 */ /* 0x000fc60007f7e1ff */
[-C--:B------:R-:W-:Y:S01]  /*1a250*/  IMAD R100, R108, R103.reuse, R99 ;  /* 0x000000676c647224 */ /* 0x080fe200078e0263 */
[----:B------:R-:W-:Y:S02]  /*1a260*/  ISETP.GE.U32.AND P5, PT, R98, R103, PT ;  /* 0x000000676200720c */ /* 0x000fe40003fa6070 */
[----:B------:R-:W-:Y:S01]  /*1a270*/  IADD3 R99, P4, -R103, R98, RZ ;  /* 0x0000006267637210 */ /* 0x000fe20007f9e1ff */
[----:B------:R-:W-:Y:S01]  /*1a280*/  IMAD.X R97, R97, 0x1, ~R100, P3 ;  /* 0x0000000161617824 */ /* 0x000fe200018e0e64 */
[----:B------:R-:W-:-:S04]  /*1a290*/  IADD3 R102, P3, R105, 0x1, RZ ;  /* 0x0000000169667810 */ /* 0x000fc80007f7e0ff */
[----:B------:R-:W-:Y:S01]  /*1a2a0*/  ISETP.GE.U32.AND.EX P5, PT, R97, R106, PT, P5 ;  /* 0x0000006a6100720c */ /* 0x000fe20003fa6150 */
[----:B------:R-:W-:Y:S01]  /*1a2b0*/  IMAD.X R101, RZ, RZ, R108, P3 ;  /* 0x000000ffff657224 */ /* 0x000fe200018e066c */
[----:B------:R-:W-:Y:S02]  /*1a2c0*/  IADD3.X R100, ~R106, R97, RZ, P4, !PT ;  /* 0x000000616a647210 */ /* 0x000fe400027fe5ff */
[----:B------:R-:W-:Y:S02]  /*1a2d0*/  SEL R98, R99, R98, P5 ;  /* 0x0000006263627207 */ /* 0x000fe40002800000 */
[----:B------:R-:W-:Y:S02]  /*1a2e0*/  SEL R102, R102, R105, P5 ;  /* 0x0000006966667207 */ /* 0x000fe40002800000 */
[----:B------:R-:W-:Y:S02]  /*1a2f0*/  SEL R97, R100, R97, P5 ;  /* 0x0000006164617207 */ /* 0x000fe40002800000 */
[----:B------:R-:W-:-:S02]  /*1a300*/  SEL R101, R101, R108, P5 ;  /* 0x0000006c65657207 */ /* 0x000fc40002800000 */
[----:B------:R-:W-:Y:S02]  /*1a310*/  ISETP.GE.U32.AND P5, PT, R98, R103, PT ;  /* 0x000000676200720c */ /* 0x000fe40003fa6070 */
[----:B------:R-:W-:Y:S02]  /*1a320*/  IADD3 R99, P4, R102, 0x1, RZ ;  /* 0x0000000166637810 */ /* 0x000fe40007f9e0ff */
[----:B------:R-:W-:Y:S02]  /*1a330*/  ISETP.NE.U32.AND P3, PT, R103, RZ, PT ;  /* 0x000000ff6700720c */ /* 0x000fe40003f65070 */
[----:B------:R-:W-:Y:S02]  /*1a340*/  ISETP.GE.U32.AND.EX P5, PT, R97, R106, PT, P5 ;  /* 0x0000006a6100720c */ /* 0x000fe40003fa6150 */
[----:B------:R-:W-:Y:S02]  /*1a350*/  IADD3.X R98, RZ, R101, RZ, P4, !PT ;  /* 0x00000065ff627210 */ /* 0x000fe400027fe4ff */
[----:B------:R-:W-:-:S02]  /*1a360*/  MOV R105, 0x0 ;  /* 0x0000000000697802 */ /* 0x000fc40000000f00 */
[----:B------:R-:W-:Y:S02]  /*1a370*/  ISETP.NE.AND.EX P3, PT, R106, RZ, PT, P3 ;  /* 0x000000ff6a00720c */ /* 0x000fe40003f65330 */
[----:B------:R-:W-:Y:S02]  /*1a380*/  SEL R99, R99, R102, P5 ;  /* 0x0000006663637207 */ /* 0x000fe40002800000 */
[----:B------:R-:W-:Y:S02]  /*1a390*/  SEL R98, R98, R101, P5 ;  /* 0x0000006562627207 */ /* 0x000fe40002800000 */
[----:B------:R-:W-:Y:S02]  /*1a3a0*/  SEL R99, R99, 0xffffffff, P3 ;  /* 0xffffffff63637807 */ /* 0x000fe40001800000 */
[----:B------:R-:W-:Y:S01]  /*1a3b0*/  SEL R98, R98, 0xffffffff, P3 ;  /* 0xffffffff62627807 */ /* 0x000fe20001800000 */
[----:B------:R-:W-:Y:S06]  /*1a3c0*/  RET.REL.NODEC R104 `(_ZN7cutlass6KernelINS_4gemm6kernel14RankKUniversalINS1_11threadblock13MmaMultistageINS1_9GemmShapeILi64ELi64ELi16EEENS_9transform11threadblock28PredicatedTileAccessIteratorINS_11MatrixShapeILi64ELi16EEEdNS_6layout11ColumnMajorELi1ENS8_31PitchLinearWarpStripedThreadMapINS_16PitchLinearShapeILi64ELi16EEELi128ENSG_ILi16ELi2EEELi1EEENS_5ArrayIdLi1ELb1EEELb0ENSD_9NoPermuteEEENS9_25RegularTileAccessIteratorISC_dNSD_43ColumnMajorTensorOpMultiplicandCongruous64bELi1ESJ_Li8EEELNS_4arch14CacheOperation4KindE0ENSA_INSB_ILi16ELi64EEEdNSD_8RowMajorELi0ESJ_SL_Lb0ESM_EENSO_ISU_dNSD_40RowMajorTensorOpMultiplicandCongruous64bELi0ESJ_Li8EEELST_0EdSV_NS4_9MmaPolicyINS1_4warp11MmaTensorOpINS6_ILi32ELi32ELi16EEEdSP_dSX_dSV_NS10_17MmaTensorOpPolicyINSR_3MmaINS6_ILi8ELi8ELi4EEELi32EdSV_dSE_dSV_NSR_13OpMultiplyAddEEENSB_ILi1ELi1EEEEELi1ELb0EbEENSB_ILi0ELi0EEES1B_Li1EEELi3ELNS1_23SharedMemoryClearOptionE0EbEENS_8epilogue11threadblock8EpilogueIS7_S1A_Li1ENS1G_27PredicatedTileIteratorBlas3INS1G_26OutputTileOptimalThreadMapINS1G_15OutputTileShapeILi64ELi8ELi2ELi1ELi1EEENS1K_ILi1ELi4ELi1ELi1ELi4EEELi128ELi1ELi64EEEdLNS_8BlasModeE1EEENS1F_4warp24FragmentIteratorTensorOpIS12_S15_dNSK_IdLi2ELb1EEESV_EENS1Q_20TileIteratorTensorOpIS12_S15_dSV_EENS1G_18SharedLoadIteratorINS1N_18CompactedThreadMapEdLi8EEENS1F_6thread17LinearCombinationIdLi1EddLNS1Z_9ScaleType4KindE0ELNS_15FloatRoundStyleE2EdEENSB_ILi0ELi4EEELi1ELi1EEENS4_30GemmIdentityThreadblockSwizzleILi1EEELNS_8FillModeE2EEEEEvNT_6ParamsE) ;  /* 0xfffffe5c680c7950 */ /* 0x000fec0003c3ffff */
        .weak           $__internal_1_$__cuda_sm20_rem_u64
        .type           $__internal_1_$__cuda_sm20_rem_u64,@function
        .size           $__internal_1_$__cuda_sm20_rem_u64,(.L_x_341 - $__internal_1_$__cuda_sm20_rem_u64)
$__internal_1_$__cuda_sm20_rem_u64:
[----:B------:R-:W-:Y:S01]  /*1a3d0*/  MOV R106, R102 ;  /* 0x00000066006a7202 */ /* 0x000fe20000000f00 */
[----:B------:R-:W-:-:S05]  /*1a3e0*/  IMAD.MOV.U32 R107, RZ, RZ, R99 ;  /* 0x000000ffff6b7224 */ /* 0x000fca00078e0063 */
        /* <DEDUP_REMOVED lines=44> */
[----:B------:R-:W-:-:S04]  /*1a6b0*/  ISETP.GE.U32.AND P4, PT, R103, R102, PT ;  /* 0x000000666700720c */ /* 0x000fc80003f86070 */
[----:B------:R-:W-:Y:S02]  /*1a6c0*/  IADD3.X R98, ~R98, R101, RZ, P3, !PT ;  /* 0x0000006562627210 */ /* 0x000fe40001ffe5ff */
[----:B------:R-:W-:Y:S02]  /*1a6d0*/  IADD3 R104, P3, -R102, R103, RZ ;  /* 0x0000006766687210 */ /* 0x000fe40007f7e1ff */
[C---:B------:R-:W-:Y:S02]  /*1a6e0*/  ISETP.GE.U32.AND.EX P4, PT, R98.reuse, R99, PT, P4 ;  /* 0x000000636200720c */ /* 0x040fe40003f86140 */
[----:B------:R-:W-:Y:S01]  /*1a6f0*/  MOV R101, 0x0 ;  /* 0x0000000000657802 */ /* 0x000fe20000000f00 */
[----:B------:R-:W-:Y:S01]  /*1a700*/  IMAD.X R97, R98, 0x1, ~R99, P3 ;  /* 0x0000000162617824 */ /* 0x000fe200018e0e63 */
[----:B------:R-:W-:Y:S02]  /*1a710*/  SEL R103, R104, R103, P4 ;  /* 0x0000006768677207 */ /* 0x000fe40002000000 */
[----:B------:R-:W-:-:S02]  /*1a720*/  ISETP.NE.U32.AND P3, PT, R102, RZ, PT ;  /* 0x000000ff6600720c */ /* 0x000fc40003f65070 */
[----:B------:R-:W-:Y:S02]  /*1a730*/  SEL R98, R97, R98, P4 ;  /* 0x0000006261627207 */ /* 0x000fe40002000000 */
[----:B------:R-:W-:Y:S02]  /*1a740*/  ISETP.GE.U32.AND P5, PT, R103, R102, PT ;  /* 0x000000666700720c */ /* 0x000fe40003fa6070 */
[----:B------:R-:W-:Y:S02]  /*1a750*/  IADD3 R104, P4, -R102, R103, RZ ;  /* 0x0000006766687210 */ /* 0x000fe40007f9e1ff */
[----:B------:R-:W-:Y:S02]  /*1a760*/  ISETP.GE.U32.AND.EX P5, PT, R98, R99, PT, P5 ;  /* 0x000000636200720c */ /* 0x000fe40003fa6150 */
[C---:B------:R-:W-:Y:S02]  /*1a770*/  IADD3.X R97, ~R99.reuse, R98, RZ, P4, !PT ;  /* 0x0000006263617210 */ /* 0x040fe400027fe5ff */
[----:B------:R-:W-:-:S02]  /*1a780*/  ISETP.NE.AND.EX P3, PT, R99, RZ, PT, P3 ;  /* 0x000000ff6300720c */ /* 0x000fc40003f65330 */
[----:B------:R-:W-:Y:S02]  /*1a790*/  SEL R104, R104, R103, P5 ;  /* 0x0000006768687207 */ /* 0x000fe40002800000 */
[----:B------:R-:W-:Y:S02]  /*1a7a0*/  SEL R97, R97, R98, P5 ;  /* 0x0000006261617207 */ /* 0x000fe40002800000 */
[----:B------:R-:W-:Y:S02]  /*1a7b0*/  SEL R104, R104, 0xffffffff, P3 ;  /* 0xffffffff68687807 */ /* 0x000fe40001800000 */
[----:B------:R-:W-:Y:S01]  /*1a7c0*/  SEL R105, R97, 0xffffffff, P3 ;  /* 0xffffffff61697807 */ /* 0x000fe20001800000 */
[----:B------:R-:W-:Y:S06]  /*1a7d0*/  RET.REL.NODEC R100 `(_ZN7cutlass6KernelINS_4gemm6kernel14RankKUniversalINS1_11threadblock13MmaMultistageINS1_9GemmShapeILi64ELi64ELi16EEENS_9transform11threadblock28PredicatedTileAccessIteratorINS_11MatrixShapeILi64ELi16EEEdNS_6layout11ColumnMajorELi1ENS8_31PitchLinearWarpStripedThreadMapINS_16PitchLinearShapeILi64ELi16EEELi128ENSG_ILi16ELi2EEELi1EEENS_5ArrayIdLi1ELb1EEELb0ENSD_9NoPermuteEEENS9_25RegularTileAccessIteratorISC_dNSD_43ColumnMajorTensorOpMultiplicandCongruous64bELi1ESJ_Li8EEELNS_4arch14CacheOperation4KindE0ENSA_INSB_ILi16ELi64EEEdNSD_8RowMajorELi0ESJ_SL_Lb0ESM_EENSO_ISU_dNSD_40RowMajorTensorOpMultiplicandCongruous64bELi0ESJ_Li8EEELST_0EdSV_NS4_9MmaPolicyINS1_4warp11MmaTensorOpINS6_ILi32ELi32ELi16EEEdSP_dSX_dSV_NS10_17MmaTensorOpPolicyINSR_3MmaINS6_ILi8ELi8ELi4EEELi32EdSV_dSE_dSV_NSR_13OpMultiplyAddEEENSB_ILi1ELi1EEEEELi1ELb0EbEENSB_ILi0ELi0EEES1B_Li1EEELi3ELNS1_23SharedMemoryClearOptionE0EbEENS_8epilogue11threadblock8EpilogueIS7_S1A_Li1ENS1G_27PredicatedTileIteratorBlas3INS1G_26OutputTileOptimalThreadMapINS1G_15OutputTileShapeILi64ELi8ELi2ELi1ELi1EEENS1K_ILi1ELi4ELi1ELi1ELi4EEELi128ELi1ELi64EEEdLNS_8BlasModeE1EEENS1F_4warp24FragmentIteratorTensorOpIS12_S15_dNSK_IdLi2ELb1EEESV_EENS1Q_20TileIteratorTensorOpIS12_S15_dSV_EENS1G_18SharedLoadIteratorINS1N_18CompactedThreadMapEdLi8EEENS1F_6thread17LinearCombinationIdLi1EddLNS1Z_9ScaleType4KindE0ELNS_15FloatRoundStyleE2EdEENSB_ILi0ELi4EEELi1ELi1EEENS4_30GemmIdentityThreadblockSwizzleILi1EEELNS_8FillModeE2EEEEEvNT_6ParamsE) ;  /* 0xfffffe5864087950 */ /* 0x000fec0003c3ffff */
.L_x_340:
[----:B------:R-:W-:-:S00]  /*1a7e0*/  BRA `(.L_x_340) ;  /* 0xfffffffc00fc7947 */ /* 0x000fc0000383ffff */
[----:B------:R-:W-:-:S00]  /*1a7f0*/  NOP ;  /* 0x0000000000007918 */ /* 0x000fc00000000000 */
        /* <DEDUP_REMOVED lines=8> */
.L_x_341:


//--------------------- .nv.shared._ZN7cutlass6KernelINS_4gemm6kernel14RankKUniversalINS1_11threadblock13MmaMultistageINS1_9GemmShapeILi64ELi64ELi16EEENS_9transform11threadblock28PredicatedTileAccessIteratorINS_11MatrixShapeILi64ELi16EEEdNS_6layout11ColumnMajorELi1ENS8_31PitchLinearWarpStripedThreadMapINS_16PitchLinearShapeILi64ELi16EEELi128ENSG_ILi16ELi2EEELi1EEENS_5ArrayIdLi1ELb1EEELb0ENSD_9NoPermuteEEENS9_25RegularTileAccessIteratorISC_dNSD_43ColumnMajorTensorOpMultiplicandCongruous64bELi1ESJ_Li8EEELNS_4arch14CacheOperation4KindE0ENSA_INSB_ILi16ELi64EEEdNSD_8RowMajorELi0ESJ_SL_Lb0ESM_EENSO_ISU_dNSD_40RowMajorTensorOpMultiplicandCongruous64bELi0ESJ_Li8EEELST_0EdSV_NS4_9MmaPolicyINS1_4warp11MmaTensorOpINS6_ILi32ELi32ELi16EEEdSP_dSX_dSV_NS10_17MmaTensorOpPolicyINSR_3MmaINS6_ILi8ELi8ELi4EEELi32EdSV_dSE_dSV_NSR_13OpMultiplyAddEEENSB_ILi1ELi1EEEEELi1ELb0EbEENSB_ILi0ELi0EEES1B_Li1EEELi3ELNS1_23SharedMemoryClearOptionE0EbEENS_8epilogue11threadblock8EpilogueIS7_S1A_Li1ENS1G_27PredicatedTileIteratorBlas3INS1G_26OutputTileOptimalThreadMapINS1G_15OutputTileShapeILi64ELi8ELi2ELi1ELi1EEENS1K_ILi1ELi4ELi1ELi1ELi4EEELi128ELi1ELi64EEEdLNS_8BlasModeE1EEENS1F_4warp24FragmentIteratorTensorOpIS12_S15_dNSK_IdLi2ELb1EEESV_EENS1Q_20TileIteratorTensorOpIS12_S15_dSV_EENS1G_18SharedLoadIteratorINS1N_18CompactedThreadMapEdLi8EEENS1F_6thread17LinearCombinationIdLi1EddLNS1Z_9ScaleType4KindE0ELNS_15FloatRoundStyleE2EdEENSB_ILi0ELi4EEELi1ELi1EEENS4_30GemmIdentityThreadblockSwizzleILi1EEELNS_8FillModeE2EEEEEvNT_6ParamsE --------------------------
	.section	.nv.shared._ZN7cutlass6KernelINS_4gemm6kernel14RankKUniversalINS1_11threadblock13MmaMultistageINS1_9GemmShapeILi64ELi64ELi16EEENS_9transform11threadblock28PredicatedTileAccessIteratorINS_11MatrixShapeILi64ELi16EEEdNS_6layout11ColumnMajorELi1ENS8_31PitchLinearWarpStripedThreadMapINS_16PitchLinearShapeILi64ELi16EEELi128ENSG_ILi16ELi2EEELi1EEENS_5ArrayIdLi1ELb1EEELb0ENSD_9NoPermuteEEENS9_25RegularTileAccessIteratorISC_dNSD_43ColumnMajorTensorOpMultiplicandCongruous64bELi1ESJ_Li8EEELNS_4arch14CacheOperation4KindE0ENSA_INSB_ILi16ELi64EEEdNSD_8RowMajorELi0ESJ_SL_Lb0ESM_EENSO_ISU_dNSD_40RowMajorTensorOpMultiplicandCongruous64bELi0ESJ_Li8EEELST_0EdSV_NS4_9MmaPolicyINS1_4warp11MmaTensorOpINS6_ILi32ELi32ELi16EEEdSP_dSX_dSV_NS10_17MmaTensorOpPolicyINSR_3MmaINS6_ILi8ELi8ELi4EEELi32EdSV_dSE_dSV_NSR_13OpMultiplyAddEEENSB_ILi1ELi1EEEEELi1ELb0EbEENSB_ILi0ELi0EEES1B_Li1EEELi3ELNS1_23SharedMemoryClearOptionE0EbEENS_8epilogue11threadblock8EpilogueIS7_S1A_Li1ENS1G_27PredicatedTileIteratorBlas3INS1G_26OutputTileOptimalThreadMapINS1G_15OutputTileShapeILi64ELi8ELi2ELi1ELi1EEENS1K_ILi1ELi4ELi1ELi1ELi4EEELi128ELi1ELi64EEEdLNS_8BlasModeE1EEENS1F_4warp24FragmentIteratorTensorOpIS12_S15_dNSK_IdLi2ELb1EEESV_EENS1Q_20TileIteratorTensorOpIS12_S15_dSV_EENS1G_18SharedLoadIteratorINS1N_18CompactedThreadMapEdLi8EEENS1F_6thread17LinearCombinationIdLi1EddLNS1Z_9ScaleType4KindE0ELNS_15FloatRoundStyleE2EdEENSB_ILi0ELi4EEELi1ELi1EEENS4_30GemmIdentityThreadblockSwizzleILi1EEELNS_8FillModeE2EEEEEvNT_6ParamsE,"aw",@nobits
	.sectionflags	@""
	.align	16
	.zero		1024


//--------------------- .nv.shared.reserved.0     --------------------------
	.section	.nv.shared.reserved.0,"aw",@nobits
	.weak		__nv_reservedSMEM_offset_0_alias
	.size		__nv_reservedSMEM_offset_0_alias, 0, 0
	.other		__nv_reservedSMEM_offset_0_alias,@"STO_CUDA_RESERVED_SHARED STV_DEFAULT"
__nv_reservedSMEM_offset_0_alias:
	.zero		0


//--------------------- .nv.global                --------------------------
	.section	.nv.global,"aw",@nobits
.nv.global:
	.type		_ZN39_INTERNAL_fcda3ac6_4_k_cu_6cca9102_28454cute1_E,@object
	.size		_ZN39_INTERNAL_fcda3ac6_4_k_cu_6cca9102_28454cute1_E,(_ZN39_INTERNAL_fcda3ac6_4_k_cu_6cca9102_28454cuda3std3__45__cpo6cbeginE - _ZN39_INTERNAL_fcda3ac6_4_k_cu_6cca9102_28454cute1_E)
_ZN39_INTERNAL_fcda3ac6_4_k_cu_6cca9102_28454cute1_E:
	.zero		1
	.type		_ZN39_INTERNAL_fcda3ac6_4_k_cu_6cca9102_28454cuda3std3__45__cpo6cbeginE,@object
	.size		_ZN39_INTERNAL_fcda3ac6_4_k_cu_6cca9102_28454cuda3std3__45__cpo6cbeginE,(_ZN39_INTERNAL_fcda3ac6_4_k_cu_6cca9102_28454cuda3std3__48in_placeE - _ZN39_INTERNAL_fcda3ac6_4_k_cu_6cca9102_28454cuda3std3__45__cpo6cbeginE)
_ZN39_INTERNAL_fcda3ac6_4_k_cu_6cca9102_28454cuda3std3__45__cpo6cbeginE:
	.zero		1
	.type		_ZN39_INTERNAL_fcda3ac6_4_k_cu_6cca9102_28454cuda3std3__48in_placeE,@object
	.size		_ZN39_INTERNAL_fcda3ac6_4_k_cu_6cca9102_28454cuda3std3__48in_placeE,(_ZN39_INTERNAL_fcda3ac6_4_k_cu_6cca9102_28454cuda3std6ranges3__45__cpo9iter_moveE - _ZN39_INTERNAL_fcda3ac6_4_k_cu_6cca9102_28454cuda3std3__48in_placeE)
_ZN39_INTERNAL_fcda3ac6_4_k_cu_6cca9102_28454cuda3std3__48in_placeE:
	.zero		1
	.type		_ZN39_INTERNAL_fcda3ac6_4_k_cu_6cca9102_28454cuda3std6ranges3__45__cpo9iter_moveE,@object
	.size		_ZN39_INTERNAL_fcda3ac6_4_k_cu_6cca9102_28454cuda3std6ranges3__45__cpo9iter_moveE,(_ZN39_INTERNAL_fcda3ac6_4_k_cu_6cca9102_28454cuda3std3__45__cpo5beginE - _ZN39_INTERNAL_fcda3ac6_4_k_cu_6cca9102_28454cuda3std6ranges3__45__cpo9iter_moveE)
_ZN39_INTERNAL_fcda3ac6_4_k_cu_6cca9102_28454cuda3std6ranges3__45__cpo9iter_moveE:
	.zero		1
	.type		_ZN39_INTERNAL_fcda3ac6_4_k_cu_6cca9102_28454cuda3std3__45__cpo5beginE,@object
	.size		_ZN39_INTERNAL_fcda3ac6_4_k_cu_6cca9102_28454cuda3std3__45__cpo5beginE,(_ZN39_INTERNAL_fcda3ac6_4_k_cu_6cca9102_28454cuda3std3__441_GLOBAL__N__fcda3ac6_4_k_cu_6cca9102_28456ignoreE - _ZN39_INTERNAL_fcda3ac6_4_k_cu_6cca9102_28454cuda3std3__45__cpo5beginE)
_ZN39_INTERNAL_fcda3ac6_4_k_cu_6cca9102_28454cuda3std3__45__cpo5beginE:
	.zero		1
	.type		_ZN39_INTERNAL_fcda3ac6_4_k_cu_6cca9102_28454cuda3std3__441_GLOBAL__N__fcda3ac6_4_k_cu_6cca9102_28456ignoreE,@object
	.size		_ZN39_INTERNAL_fcda3ac6_4_k_cu_6cca9102_28454cuda3std3__441_GLOBAL__N__fcda3ac6_4_k_cu_6cca9102_28456ignoreE,(_ZN39_INTERNAL_fcda3ac6_4_k_cu_6cca9102_28454cute7productE - _ZN39_INTERNAL_fcda3ac6_4_k_cu_6cca9102_28454cuda3std3__441_GLOBAL__N__fcda3ac6_4_k_cu_6cca9102_28456ignoreE)
_ZN39_INTERNAL_fcda3ac6_4_k_cu_6cca9102_28454cuda3std3__441_GLOBAL__N__fcda3ac6_4_k_cu_6cca9102_28456ignoreE:
	.zero		1
	.type		_ZN39_INTERNAL_fcda3ac6_4_k_cu_6cca9102_28454cute7productE,@object
	.size		_ZN39_INTERNAL_fcda3ac6_4_k_cu_6cca9102_28454cute7productE,(_ZN39_INTERNAL_fcda3ac6_4_k_cu_6cca9102_28454cuda3std3__45__cpo3endE - _ZN39_INTERNAL_fcda3ac6_4_k_cu_6cca9102_28454cute7productE)
_ZN39_INTERNAL_fcda3ac6_4_k_cu_6cca9102_28454cute7productE:
	.zero		1
	.type		_ZN39_INTERNAL_fcda3ac6_4_k_cu_6cca9102_28454cuda3std3__45__cpo3endE,@object
	.size		_ZN39_INTERNAL_fcda3ac6_4_k_cu_6cca9102_28454cuda3std3__45__cpo3endE,(_ZN39_INTERNAL_fcda3ac6_4_k_cu_6cca9102_28454cuda3std3__419piecewise_constructE - _ZN39_INTERNAL_fcda3ac6_4_k_cu_6cca9102_28454cuda3std3__45__cpo3endE)
_ZN39_INTERNAL_fcda3ac6_4_k_cu_6cca9102_28454cuda3std3__45__cpo3endE:
	.zero		1
	.type		_ZN39_INTERNAL_fcda3ac6_4_k_cu_6cca9102_28454cuda3std3__419piecewise_constructE,@object
	.size		_ZN39_INTERNAL_fcda3ac6_4_k_cu_6cca9102_28454cuda3std3__419piecewise_constructE,(_ZN39_INTERNAL_fcda3ac6_4_k_cu_6cca9102_28454cuda3std3__45__cpo4cendE - _ZN39_INTERNAL_fcda3ac6_4_k_cu_6cca9102_28454cuda3std3__419piecewise_constructE)
_ZN39_INTERNAL_fcda3ac6_4_k_cu_6cca9102_28454cuda3std3__419piecewise_constructE:
	.zero		1
	.type		_ZN39_INTERNAL_fcda3ac6_4_k_cu_6cca9102_28454cuda3std3__45__cpo4cendE,@object
	.size		_ZN39_INTERNAL_fcda3ac6_4_k_cu_6cca9102_28454cuda3std3__45__cpo4cendE,(_ZN39_INTERNAL_fcda3ac6_4_k_cu_6cca9102_28454cuda3std6ranges3__45__cpo4swapE - _ZN39_INTERNAL_fcda3ac6_4_k_cu_6cca9102_28454cuda3std3__45__cpo4cendE)
_ZN39_INTERNAL_fcda3ac6_4_k_cu_6cca9102_28454cuda3std3__45__cpo4cendE:
	.zero		1
	.type		_ZN39_INTERNAL_fcda3ac6_4_k_cu_6cca9102_28454cuda3std6ranges3__45__cpo4swapE,@object
	.size		_ZN39_INTERNAL_fcda3ac6_4_k_cu_6cca9102_28454cuda3std6ranges3__45__cpo4swapE,(.L_7 - _ZN39_INTERNAL_fcda3ac6_4_k_cu_6cca9102_28454cuda3std6ranges3__45__cpo4swapE)
_ZN39_INTERNAL_fcda3ac6_4_k_cu_6cca9102_28454cuda3std6ranges3__45__cpo4swapE:
	.zero		1
.L_7:


//--------------------- .nv.constant0._ZN7cutlass6KernelINS_4gemm6kernel14RankKUniversalINS1_11threadblock13MmaMultistageINS1_9GemmShapeILi64ELi64ELi16EEENS_9transform11threadblock28PredicatedTileAccessIteratorINS_11MatrixShapeILi64ELi16EEEdNS_6layout11ColumnMajorELi1ENS8_31PitchLinearWarpStripedThreadMapINS_16PitchLinearShapeILi64ELi16EEELi128ENSG_ILi16ELi2EEELi1EEENS_5ArrayIdLi1ELb1EEELb0ENSD_9NoPermuteEEENS9_25RegularTileAccessIteratorISC_dNSD_43ColumnMajorTensorOpMultiplicandCongruous64bELi1ESJ_Li8EEELNS_4arch14CacheOperation4KindE0ENSA_INSB_ILi16ELi64EEEdNSD_8RowMajorELi0ESJ_SL_Lb0ESM_EENSO_ISU_dNSD_40RowMajorTensorOpMultiplicandCongruous64bELi0ESJ_Li8EEELST_0EdSV_NS4_9MmaPolicyINS1_4warp11MmaTensorOpINS6_ILi32ELi32ELi16EEEdSP_dSX_dSV_NS10_17MmaTensorOpPolicyINSR_3MmaINS6_ILi8ELi8ELi4EEELi32EdSV_dSE_dSV_NSR_13OpMultiplyAddEEENSB_ILi1ELi1EEEEELi1ELb0EbEENSB_ILi0ELi0EEES1B_Li1EEELi3ELNS1_23SharedMemoryClearOptionE0EbEENS_8epilogue11threadblock8EpilogueIS7_S1A_Li1ENS1G_27PredicatedTileIteratorBlas3INS1G_26OutputTileOptimalThreadMapINS1G_15OutputTileShapeILi64ELi8ELi2ELi1ELi1EEENS1K_ILi1ELi4ELi1ELi1ELi4EEELi128ELi1ELi64EEEdLNS_8BlasModeE1EEENS1F_4warp24FragmentIteratorTensorOpIS12_S15_dNSK_IdLi2ELb1EEESV_EENS1Q_20TileIteratorTensorOpIS12_S15_dSV_EENS1G_18SharedLoadIteratorINS1N_18CompactedThreadMapEdLi8EEENS1F_6thread17LinearCombinationIdLi1EddLNS1Z_9ScaleType4KindE0ELNS_15FloatRoundStyleE2EdEENSB_ILi0ELi4EEELi1ELi1EEENS4_30GemmIdentityThreadblockSwizzleILi1EEELNS_8FillModeE2EEEEEvNT_6ParamsE --------------------------
	.section	.nv.constant0._ZN7cutlass6KernelINS_4gemm6kernel14RankKUniversalINS1_11threadblock13MmaMultistageINS1_9GemmShapeILi64ELi64ELi16EEENS_9transform11threadblock28PredicatedTileAccessIteratorINS_11MatrixShapeILi64ELi16EEEdNS_6layout11ColumnMajorELi1ENS8_31PitchLinearWarpStripedThreadMapINS_16PitchLinearShapeILi64ELi16EEELi128ENSG_ILi16ELi2EEELi1EEENS_5ArrayIdLi1ELb1EEELb0ENSD_9NoPermuteEEENS9_25RegularTileAccessIteratorISC_dNSD_43ColumnMajorTensorOpMultiplicandCongruous64bELi1ESJ_Li8EEELNS_4arch14CacheOperation4KindE0ENSA_INSB_ILi16ELi64EEEdNSD_8RowMajorELi0ESJ_SL_Lb0ESM_EENSO_ISU_dNSD_40RowMajorTensorOpMultiplicandCongruous64bELi0ESJ_Li8EEELST_0EdSV_NS4_9MmaPolicyINS1_4warp11MmaTensorOpINS6_ILi32ELi32ELi16EEEdSP_dSX_dSV_NS10_17MmaTensorOpPolicyINSR_3MmaINS6_ILi8ELi8ELi4EEELi32EdSV_dSE_dSV_NSR_13OpMultiplyAddEEENSB_ILi1ELi1EEEEELi1ELb0EbEENSB_ILi0ELi0EEES1B_Li1EEELi3ELNS1_23SharedMemoryClearOptionE0EbEENS_8epilogue11threadblock8EpilogueIS7_S1A_Li1ENS1G_27PredicatedTileIteratorBlas3INS1G_26OutputTileOptimalThreadMapINS1G_15OutputTileShapeILi64ELi8ELi2ELi1ELi1EEENS1K_ILi1ELi4ELi1ELi1ELi4EEELi128ELi1ELi64EEEdLNS_8BlasModeE1EEENS1F_4warp24FragmentIteratorTensorOpIS12_S15_dNSK_IdLi2ELb1EEESV_EENS1Q_20TileIteratorTensorOpIS12_S15_dSV_EENS1G_18SharedLoadIteratorINS1N_18CompactedThreadMapEdLi8EEENS1F_6thread17LinearCombinationIdLi1EddLNS1Z_9ScaleType4KindE0ELNS_15FloatRoundStyleE2EdEENSB_ILi0ELi4EEELi1ELi1EEENS4_30GemmIdentityThreadblockSwizzleILi1EEELNS_8FillModeE2EEEEEvNT_6ParamsE,"a",@progbits
	.sectionflags	@""
	.align	4
.nv.constant0._ZN7cutlass6KernelINS_4gemm6kernel14RankKUniversalINS1_11threadblock13MmaMultistageINS1_9GemmShapeILi64ELi64ELi16EEENS_9transform11threadblock28PredicatedTileAccessIteratorINS_11MatrixShapeILi64ELi16EEEdNS_6layout11ColumnMajorELi1ENS8_31PitchLinearWarpStripedThreadMapINS_16PitchLinearShapeILi64ELi16EEELi128ENSG_ILi16ELi2EEELi1EEENS_5ArrayIdLi1ELb1EEELb0ENSD_9NoPermuteEEENS9_25RegularTileAccessIteratorISC_dNSD_43ColumnMajorTensorOpMultiplicandCongruous64bELi1ESJ_Li8EEELNS_4arch14CacheOperation4KindE0ENSA_INSB_ILi16ELi64EEEdNSD_8RowMajorELi0ESJ_SL_Lb0ESM_EENSO_ISU_dNSD_40RowMajorTensorOpMultiplicandCongruous64bELi0ESJ_Li8EEELST_0EdSV_NS4_9MmaPolicyINS1_4warp11MmaTensorOpINS6_ILi32ELi32ELi16EEEdSP_dSX_dSV_NS10_17MmaTensorOpPolicyINSR_3MmaINS6_ILi8ELi8ELi4EEELi32EdSV_dSE_dSV_NSR_13OpMultiplyAddEEENSB_ILi1ELi1EEEEELi1ELb0EbEENSB_ILi0ELi0EEES1B_Li1EEELi3ELNS1_23SharedMemoryClearOptionE0EbEENS_8epilogue11threadblock8EpilogueIS7_S1A_Li1ENS1G_27PredicatedTileIteratorBlas3INS1G_26OutputTileOptimalThreadMapINS1G_15OutputTileShapeILi64ELi8ELi2ELi1ELi1EEENS1K_ILi1ELi4ELi1ELi1ELi4EEELi128ELi1ELi64EEEdLNS_8BlasModeE1EEENS1F_4warp24FragmentIteratorTensorOpIS12_S15_dNSK_IdLi2ELb1EEESV_EENS1Q_20TileIteratorTensorOpIS12_S15_dSV_EENS1G_18SharedLoadIteratorINS1N_18CompactedThreadMapEdLi8EEENS1F_6thread17LinearCombinationIdLi1EddLNS1Z_9ScaleType4KindE0ELNS_15FloatRoundStyleE2EdEENSB_ILi0ELi4EEELi1ELi1EEENS4_30GemmIdentityThreadblockSwizzleILi1EEELNS_8FillModeE2EEEEEvNT_6ParamsE:
	.zero		896


//--------------------- SYMBOLS --------------------------

	.type		.nv.reservedSmem.offset0,@object
	.size		.nv.reservedSmem.offset0,0x4
